//
// Generated by NVIDIA NVVM Compiler
//
// Compiler Build ID: CL-36424714
// Cuda compilation tools, release 13.0, V13.0.88
// Based on NVVM 20.0.0
//

.version 9.0
.target sm_100
.address_size 64

	// .globl	_Z12KernConvolvePfS_S_iii
.extern .shared .align 16 .b8 sData[];

.visible .entry _Z12KernConvolvePfS_S_iii(
	.param .u64 .ptr .align 1 _Z12KernConvolvePfS_S_iii_param_0,
	.param .u64 .ptr .align 1 _Z12KernConvolvePfS_S_iii_param_1,
	.param .u64 .ptr .align 1 _Z12KernConvolvePfS_S_iii_param_2,
	.param .u32 _Z12KernConvolvePfS_S_iii_param_3,
	.param .u32 _Z12KernConvolvePfS_S_iii_param_4,
	.param .u32 _Z12KernConvolvePfS_S_iii_param_5
)
{
	.reg .pred 	%p<25>;
	.reg .b32 	%r<110>;
	.reg .b32 	%f<69>;
	.reg .b64 	%rd<15>;

	ld.param.u64 	%rd4, [_Z12KernConvolvePfS_S_iii_param_0];
	ld.param.u64 	%rd5, [_Z12KernConvolvePfS_S_iii_param_1];
	ld.param.u64 	%rd6, [_Z12KernConvolvePfS_S_iii_param_2];
	ld.param.u32 	%r50, [_Z12KernConvolvePfS_S_iii_param_3];
	ld.param.u32 	%r51, [_Z12KernConvolvePfS_S_iii_param_4];
	ld.param.u32 	%r52, [_Z12KernConvolvePfS_S_iii_param_5];
	cvta.to.global.u64 	%rd1, %rd6;
	add.s32 	%r2, %r51, %r52;
	add.s32 	%r1, %r2, -1;
	mov.u32 	%r53, %ctaid.y;
	mul.lo.s32 	%r3, %r52, %r53;
	mov.u32 	%r100, %tid.x;
	add.s32 	%r101, %r3, %r100;
	setp.ge.s32 	%p1, %r100, %r1;
	@%p1 bra 	$L__BB0_6;
	mov.u32 	%r6, %ntid.x;
	shr.u32 	%r54, %r51, 31;
	add.s32 	%r55, %r51, %r54;
	shr.s32 	%r56, %r55, 1;
	sub.s32 	%r97, %r101, %r56;
	cvta.to.global.u64 	%rd2, %rd4;
	mov.u32 	%r96, %r100;
$L__BB0_2:
	setp.gt.s32 	%p2, %r97, -1;
	setp.lt.s32 	%p3, %r97, %r50;
	and.pred  	%p4, %p2, %p3;
	@%p4 bra 	$L__BB0_4;
	shl.b32 	%r60, %r96, 2;
	mov.u32 	%r61, sData;
	add.s32 	%r62, %r61, %r60;
	mov.b32 	%r63, 0;
	st.shared.u32 	[%r62], %r63;
	bra.uni 	$L__BB0_5;
$L__BB0_4:
	mul.wide.u32 	%rd7, %r97, 4;
	add.s64 	%rd8, %rd2, %rd7;
	ld.global.f32 	%f13, [%rd8];
	shl.b32 	%r57, %r96, 2;
	mov.u32 	%r58, sData;
	add.s32 	%r59, %r58, %r57;
	st.shared.f32 	[%r59], %f13;
$L__BB0_5:
	add.s32 	%r96, %r96, %r6;
	add.s32 	%r97, %r97, %r6;
	setp.lt.s32 	%p5, %r96, %r1;
	@%p5 bra 	$L__BB0_2;
$L__BB0_6:
	shl.b32 	%r64, %r2, 2;
	mov.u32 	%r65, sData;
	add.s32 	%r12, %r65, %r64;
	bar.sync 	0;
	mov.u32 	%r13, %ctaid.x;
	mul.lo.s32 	%r14, %r51, %r13;
	setp.ge.s32 	%p6, %r100, %r51;
	@%p6 bra 	$L__BB0_9;
	mov.u32 	%r15, %ntid.x;
	cvta.to.global.u64 	%rd3, %rd5;
	add.s32 	%r99, %r14, %r100;
	mov.u32 	%r98, %r100;
$L__BB0_8:
	mul.wide.s32 	%rd9, %r99, 4;
	add.s64 	%rd10, %rd3, %rd9;
	ld.global.f32 	%f14, [%rd10];
	shl.b32 	%r66, %r98, 2;
	add.s32 	%r67, %r12, %r66;
	st.shared.f32 	[%r67+-4], %f14;
	add.s32 	%r98, %r98, %r15;
	add.s32 	%r99, %r98, %r14;
	setp.lt.s32 	%p7, %r98, %r51;
	@%p7 bra 	$L__BB0_8;
$L__BB0_9:
	bar.sync 	0;
	setp.ge.s32 	%p8, %r100, %r52;
	setp.ge.s32 	%p9, %r101, %r50;
	or.pred  	%p10, %p8, %p9;
	@%p10 bra 	$L__BB0_25;
	setp.gt.s32 	%p11, %r51, 0;
	mul.lo.s32 	%r21, %r50, %r13;
	mov.u32 	%r22, %ntid.x;
	@%p11 bra 	$L__BB0_11;
	bra.uni 	$L__BB0_24;
$L__BB0_11:
	and.b32  	%r23, %r51, 7;
	add.s32 	%r24, %r23, -1;
	and.b32  	%r25, %r51, 3;
	and.b32  	%r26, %r51, 2147483640;
	and.b32  	%r27, %r51, 1;
	neg.s32 	%r28, %r26;
	add.s32 	%r72, %r64, %r65;
	add.s32 	%r29, %r72, 12;
$L__BB0_12:
	setp.lt.u32 	%p15, %r51, 8;
	mov.f32 	%f68, 0f00000000;
	mov.b32 	%r106, 0;
	@%p15 bra 	$L__BB0_15;
	shl.b32 	%r74, %r100, 2;
	add.s32 	%r76, %r65, %r74;
	add.s32 	%r104, %r76, 16;
	mov.f32 	%f68, 0f00000000;
	mov.u32 	%r102, %r29;
	mov.u32 	%r103, %r28;
$L__BB0_14:
	.pragma "nounroll";
	ld.shared.f32 	%f18, [%r102+-16];
	ld.shared.f32 	%f19, [%r104+-16];
	fma.rn.f32 	%f20, %f18, %f19, %f68;
	ld.shared.f32 	%f21, [%r102+-12];
	ld.shared.f32 	%f22, [%r104+-12];
	fma.rn.f32 	%f23, %f21, %f22, %f20;
	ld.shared.f32 	%f24, [%r102+-8];
	ld.shared.f32 	%f25, [%r104+-8];
	fma.rn.f32 	%f26, %f24, %f25, %f23;
	ld.shared.f32 	%f27, [%r102+-4];
	ld.shared.f32 	%f28, [%r104+-4];
	fma.rn.f32 	%f29, %f27, %f28, %f26;
	ld.shared.f32 	%f30, [%r102];
	ld.shared.f32 	%f31, [%r104];
	fma.rn.f32 	%f32, %f30, %f31, %f29;
	ld.shared.f32 	%f33, [%r102+4];
	ld.shared.f32 	%f34, [%r104+4];
	fma.rn.f32 	%f35, %f33, %f34, %f32;
	ld.shared.f32 	%f36, [%r102+8];
	ld.shared.f32 	%f37, [%r104+8];
	fma.rn.f32 	%f38, %f36, %f37, %f35;
	ld.shared.f32 	%f39, [%r102+12];
	ld.shared.f32 	%f40, [%r104+12];
	fma.rn.f32 	%f68, %f39, %f40, %f38;
	add.s32 	%r104, %r104, 32;
	add.s32 	%r103, %r103, 8;
	add.s32 	%r102, %r102, 32;
	setp.ne.s32 	%p16, %r103, 0;
	mov.u32 	%r106, %r26;
	@%p16 bra 	$L__BB0_14;
$L__BB0_15:
	setp.eq.s32 	%p17, %r23, 0;
	@%p17 bra 	$L__BB0_23;
	setp.lt.u32 	%p18, %r24, 3;
	@%p18 bra 	$L__BB0_18;
	shl.b32 	%r77, %r106, 2;
	add.s32 	%r78, %r12, %r77;
	ld.shared.f32 	%f42, [%r78+-4];
	add.s32 	%r79, %r106, %r100;
	shl.b32 	%r80, %r79, 2;
	add.s32 	%r82, %r65, %r80;
	ld.shared.f32 	%f43, [%r82];
	fma.rn.f32 	%f44, %f42, %f43, %f68;
	ld.shared.f32 	%f45, [%r78];
	ld.shared.f32 	%f46, [%r82+4];
	fma.rn.f32 	%f47, %f45, %f46, %f44;
	ld.shared.f32 	%f48, [%r78+4];
	ld.shared.f32 	%f49, [%r82+8];
	fma.rn.f32 	%f50, %f48, %f49, %f47;
	ld.shared.f32 	%f51, [%r78+8];
	ld.shared.f32 	%f52, [%r82+12];
	fma.rn.f32 	%f68, %f51, %f52, %f50;
	add.s32 	%r106, %r106, 4;
$L__BB0_18:
	setp.eq.s32 	%p19, %r25, 0;
	@%p19 bra 	$L__BB0_23;
	setp.eq.s32 	%p20, %r25, 1;
	@%p20 bra 	$L__BB0_21;
	shl.b32 	%r83, %r106, 2;
	add.s32 	%r84, %r12, %r83;
	ld.shared.f32 	%f54, [%r84+-4];
	add.s32 	%r85, %r106, %r100;
	shl.b32 	%r86, %r85, 2;
	add.s32 	%r88, %r65, %r86;
	ld.shared.f32 	%f55, [%r88];
	fma.rn.f32 	%f56, %f54, %f55, %f68;
	ld.shared.f32 	%f57, [%r84];
	ld.shared.f32 	%f58, [%r88+4];
	fma.rn.f32 	%f68, %f57, %f58, %f56;
	add.s32 	%r106, %r106, 2;
$L__BB0_21:
	setp.eq.s32 	%p21, %r27, 0;
	@%p21 bra 	$L__BB0_23;
	shl.b32 	%r89, %r106, 2;
	add.s32 	%r90, %r12, %r89;
	ld.shared.f32 	%f59, [%r90+-4];
	add.s32 	%r91, %r106, %r100;
	shl.b32 	%r92, %r91, 2;
	add.s32 	%r94, %r65, %r92;
	ld.shared.f32 	%f60, [%r94];
	fma.rn.f32 	%f68, %f59, %f60, %f68;
$L__BB0_23:
	add.s32 	%r95, %r101, %r21;
	mul.wide.s32 	%rd13, %r95, 4;
	add.s64 	%rd14, %rd1, %rd13;
	st.global.f32 	[%rd14], %f68;
	add.s32 	%r100, %r100, %r22;
	add.s32 	%r101, %r100, %r3;
	setp.lt.s32 	%p22, %r100, %r52;
	setp.lt.s32 	%p23, %r101, %r50;
	and.pred  	%p24, %p22, %p23;
	@%p24 bra 	$L__BB0_12;
	bra.uni 	$L__BB0_25;
$L__BB0_24:
	add.s32 	%r68, %r101, %r21;
	mul.wide.s32 	%rd11, %r68, 4;
	add.s64 	%rd12, %rd1, %rd11;
	mov.b32 	%r69, 0;
	st.global.u32 	[%rd12], %r69;
	add.s32 	%r100, %r100, %r22;
	add.s32 	%r101, %r100, %r3;
	setp.lt.s32 	%p12, %r100, %r52;
	setp.lt.s32 	%p13, %r101, %r50;
	and.pred  	%p14, %p12, %p13;
	@%p14 bra 	$L__BB0_24;
$L__BB0_25:
	ret;

}
	// .globl	_Z19KernPartialConvolvePfS_S_iii
.visible .entry _Z19KernPartialConvolvePfS_S_iii(
	.param .u64 .ptr .align 1 _Z19KernPartialConvolvePfS_S_iii_param_0,
	.param .u64 .ptr .align 1 _Z19KernPartialConvolvePfS_S_iii_param_1,
	.param .u64 .ptr .align 1 _Z19KernPartialConvolvePfS_S_iii_param_2,
	.param .u32 _Z19KernPartialConvolvePfS_S_iii_param_3,
	.param .u32 _Z19KernPartialConvolvePfS_S_iii_param_4,
	.param .u32 _Z19KernPartialConvolvePfS_S_iii_param_5
)
{
	.reg .pred 	%p<22>;
	.reg .b32 	%r<72>;
	.reg .b32 	%f<12>;
	.reg .b64 	%rd<13>;

	ld.param.u64 	%rd4, [_Z19KernPartialConvolvePfS_S_iii_param_0];
	ld.param.u64 	%rd5, [_Z19KernPartialConvolvePfS_S_iii_param_1];
	ld.param.u64 	%rd6, [_Z19KernPartialConvolvePfS_S_iii_param_2];
	ld.param.u32 	%r35, [_Z19KernPartialConvolvePfS_S_iii_param_3];
	ld.param.u32 	%r36, [_Z19KernPartialConvolvePfS_S_iii_param_4];
	ld.param.u32 	%r37, [_Z19KernPartialConvolvePfS_S_iii_param_5];
	mov.u32 	%r1, %ctaid.y;
	mul.lo.s32 	%r2, %r37, %r1;
	mov.u32 	%r68, %tid.x;
	add.s32 	%r4, %r2, %r68;
	setp.ge.s32 	%p1, %r68, %r37;
	setp.ge.s32 	%p2, %r4, %r35;
	or.pred  	%p3, %p1, %p2;
	@%p3 bra 	$L__BB1_3;
	mov.u32 	%r5, %ntid.x;
	cvta.to.global.u64 	%rd1, %rd4;
	mov.u32 	%r64, %r68;
	mov.u32 	%r65, %r4;
$L__BB1_2:
	mul.wide.s32 	%rd7, %r65, 4;
	add.s64 	%rd8, %rd1, %rd7;
	ld.global.f32 	%f4, [%rd8];
	shl.b32 	%r38, %r64, 2;
	mov.u32 	%r39, sData;
	add.s32 	%r40, %r39, %r38;
	st.shared.f32 	[%r40], %f4;
	add.s32 	%r64, %r64, %r5;
	add.s32 	%r65, %r64, %r2;
	setp.lt.s32 	%p4, %r64, %r37;
	setp.lt.s32 	%p5, %r65, %r35;
	and.pred  	%p6, %p4, %p5;
	@%p6 bra 	$L__BB1_2;
$L__BB1_3:
	bar.sync 	0;
	add.s32 	%r10, %r36, -1;
	add.s32 	%r11, %r10, %r37;
	mov.u32 	%r12, %ctaid.x;
	shr.u32 	%r41, %r10, 31;
	add.s32 	%r42, %r10, %r41;
	shr.s32 	%r43, %r42, 1;
	sub.s32 	%r67, %r4, %r43;
	setp.ge.s32 	%p7, %r68, %r11;
	setp.ge.s32 	%p8, %r67, %r35;
	or.pred  	%p9, %p7, %p8;
	@%p9 bra 	$L__BB1_9;
	shl.b32 	%r44, %r37, 2;
	mov.u32 	%r45, sData;
	add.s32 	%r14, %r45, %r44;
	mov.u32 	%r15, %ntid.x;
	cvta.to.global.u64 	%rd2, %rd5;
	mul.lo.s32 	%r16, %r35, %r12;
	mov.u32 	%r66, %r68;
$L__BB1_5:
	setp.gt.s32 	%p10, %r67, -1;
	@%p10 bra 	$L__BB1_7;
	shl.b32 	%r49, %r66, 2;
	add.s32 	%r50, %r14, %r49;
	mov.b32 	%r51, 0;
	st.shared.u32 	[%r50], %r51;
	bra.uni 	$L__BB1_8;
$L__BB1_7:
	add.s32 	%r46, %r67, %r16;
	mul.wide.s32 	%rd9, %r46, 4;
	add.s64 	%rd10, %rd2, %rd9;
	ld.global.f32 	%f5, [%rd10];
	shl.b32 	%r47, %r66, 2;
	add.s32 	%r48, %r14, %r47;
	st.shared.f32 	[%r48], %f5;
$L__BB1_8:
	add.s32 	%r66, %r66, %r15;
	add.s32 	%r67, %r67, %r15;
	setp.lt.s32 	%p11, %r66, %r11;
	setp.lt.s32 	%p12, %r67, %r35;
	and.pred  	%p13, %p11, %p12;
	@%p13 bra 	$L__BB1_5;
$L__BB1_9:
	bar.sync 	0;
	add.s32 	%r55, %r43, %r35;
	sub.s32 	%r56, %r55, %r2;
	min.s32 	%r21, %r56, %r11;
	setp.ge.s32 	%p14, %r68, %r36;
	@%p14 bra 	$L__BB1_15;
	mad.lo.s32 	%r22, %r36, %r12, %r36;
	mov.u32 	%r23, %ntid.x;
	shl.b32 	%r24, %r37, 2;
	cvta.to.global.u64 	%rd3, %rd6;
	mov.u32 	%r25, %nctaid.y;
$L__BB1_11:
	setp.lt.s32 	%p15, %r37, 1;
	setp.ge.s32 	%p16, %r68, %r21;
	or.pred  	%p17, %p15, %p16;
	mov.f32 	%f11, 0f00000000;
	@%p17 bra 	$L__BB1_14;
	shl.b32 	%r59, %r68, 2;
	add.s32 	%r27, %r24, %r59;
	mov.f32 	%f11, 0f00000000;
	mov.b32 	%r71, 0;
	mov.u32 	%r69, sData;
	mov.u32 	%r70, %r68;
$L__BB1_13:
	ld.shared.f32 	%f8, [%r69];
	add.s32 	%r60, %r69, %r27;
	ld.shared.f32 	%f9, [%r60];
	fma.rn.f32 	%f11, %f8, %f9, %f11;
	add.s32 	%r71, %r71, 1;
	setp.lt.s32 	%p18, %r71, %r37;
	add.s32 	%r70, %r70, 1;
	setp.lt.s32 	%p19, %r70, %r21;
	add.s32 	%r69, %r69, 4;
	and.pred  	%p20, %p18, %p19;
	@%p20 bra 	$L__BB1_13;
$L__BB1_14:
	not.b32 	%r61, %r68;
	add.s32 	%r62, %r22, %r61;
	mad.lo.s32 	%r63, %r62, %r25, %r1;
	mul.wide.u32 	%rd11, %r63, 4;
	add.s64 	%rd12, %rd3, %rd11;
	st.global.f32 	[%rd12], %f11;
	add.s32 	%r68, %r68, %r23;
	setp.lt.s32 	%p21, %r68, %r36;
	@%p21 bra 	$L__BB1_11;
$L__BB1_15:
	ret;

}
	// .globl	_Z22KernPartialConvolveSumPfS_iii
.visible .entry _Z22KernPartialConvolveSumPfS_iii(
	.param .u64 .ptr .align 1 _Z22KernPartialConvolveSumPfS_iii_param_0,
	.param .u64 .ptr .align 1 _Z22KernPartialConvolveSumPfS_iii_param_1,
	.param .u32 _Z22KernPartialConvolveSumPfS_iii_param_2,
	.param .u32 _Z22KernPartialConvolveSumPfS_iii_param_3,
	.param .u32 _Z22KernPartialConvolveSumPfS_iii_param_4
)
{
	.reg .pred 	%p<16>;
	.reg .b32 	%r<61>;
	.reg .b32 	%f<87>;
	.reg .b64 	%rd<16>;

	ld.param.u64 	%rd4, [_Z22KernPartialConvolveSumPfS_iii_param_0];
	ld.param.u64 	%rd3, [_Z22KernPartialConvolveSumPfS_iii_param_1];
	ld.param.u32 	%r34, [_Z22KernPartialConvolveSumPfS_iii_param_2];
	ld.param.u32 	%r33, [_Z22KernPartialConvolveSumPfS_iii_param_3];
	cvta.to.global.u64 	%rd1, %rd4;
	mov.u32 	%r60, %ntid.x;
	div.u32 	%r35, %r33, %r60;
	mul.lo.s32 	%r36, %r35, %r60;
	setp.lt.u32 	%p1, %r36, %r33;
	selp.u32 	%r37, 1, 0, %p1;
	add.s32 	%r38, %r35, %r37;
	mov.u32 	%r39, %ctaid.x;
	mul.lo.s32 	%r2, %r34, %r39;
	mov.u32 	%r3, %ctaid.y;
	mov.u32 	%r4, %tid.x;
	mul.lo.s32 	%r5, %r38, %r4;
	add.s32 	%r6, %r5, %r38;
	setp.gt.s32 	%p2, %r6, %r33;
	sub.s32 	%r40, %r33, %r5;
	selp.b32 	%r7, %r40, %r38, %p2;
	setp.lt.s32 	%p3, %r7, 1;
	mov.f32 	%f86, 0f00000000;
	@%p3 bra 	$L__BB2_13;
	add.s32 	%r42, %r2, %r3;
	mul.lo.s32 	%r8, %r42, %r33;
	add.s32 	%r9, %r5, %r8;
	min.s32 	%r43, %r33, %r6;
	and.b32  	%r10, %r7, 15;
	sub.s32 	%r44, %r5, %r43;
	setp.gt.u32 	%p4, %r44, -16;
	mov.f32 	%f86, 0f00000000;
	mov.b32 	%r56, 0;
	@%p4 bra 	$L__BB2_4;
	and.b32  	%r56, %r7, 2147483632;
	neg.s32 	%r54, %r56;
	add.s64 	%rd2, %rd1, 32;
	mov.f32 	%f86, 0f00000000;
	mov.u32 	%r53, %r9;
$L__BB2_3:
	.pragma "nounroll";
	mul.wide.s32 	%rd5, %r53, 4;
	add.s64 	%rd6, %rd2, %rd5;
	ld.global.f32 	%f18, [%rd6+-32];
	add.f32 	%f19, %f86, %f18;
	ld.global.f32 	%f20, [%rd6+-28];
	add.f32 	%f21, %f19, %f20;
	ld.global.f32 	%f22, [%rd6+-24];
	add.f32 	%f23, %f21, %f22;
	ld.global.f32 	%f24, [%rd6+-20];
	add.f32 	%f25, %f23, %f24;
	ld.global.f32 	%f26, [%rd6+-16];
	add.f32 	%f27, %f25, %f26;
	ld.global.f32 	%f28, [%rd6+-12];
	add.f32 	%f29, %f27, %f28;
	ld.global.f32 	%f30, [%rd6+-8];
	add.f32 	%f31, %f29, %f30;
	ld.global.f32 	%f32, [%rd6+-4];
	add.f32 	%f33, %f31, %f32;
	ld.global.f32 	%f34, [%rd6];
	add.f32 	%f35, %f33, %f34;
	ld.global.f32 	%f36, [%rd6+4];
	add.f32 	%f37, %f35, %f36;
	ld.global.f32 	%f38, [%rd6+8];
	add.f32 	%f39, %f37, %f38;
	ld.global.f32 	%f40, [%rd6+12];
	add.f32 	%f41, %f39, %f40;
	ld.global.f32 	%f42, [%rd6+16];
	add.f32 	%f43, %f41, %f42;
	ld.global.f32 	%f44, [%rd6+20];
	add.f32 	%f45, %f43, %f44;
	ld.global.f32 	%f46, [%rd6+24];
	add.f32 	%f47, %f45, %f46;
	ld.global.f32 	%f48, [%rd6+28];
	add.f32 	%f86, %f47, %f48;
	add.s32 	%r54, %r54, 16;
	add.s32 	%r53, %r53, 16;
	setp.ne.s32 	%p5, %r54, 0;
	@%p5 bra 	$L__BB2_3;
$L__BB2_4:
	setp.eq.s32 	%p6, %r10, 0;
	@%p6 bra 	$L__BB2_13;
	and.b32  	%r18, %r7, 7;
	setp.lt.u32 	%p7, %r10, 8;
	@%p7 bra 	$L__BB2_7;
	add.s32 	%r45, %r9, %r56;
	mul.wide.s32 	%rd7, %r45, 4;
	add.s64 	%rd8, %rd1, %rd7;
	ld.global.f32 	%f50, [%rd8];
	add.f32 	%f51, %f86, %f50;
	ld.global.f32 	%f52, [%rd8+4];
	add.f32 	%f53, %f51, %f52;
	ld.global.f32 	%f54, [%rd8+8];
	add.f32 	%f55, %f53, %f54;
	ld.global.f32 	%f56, [%rd8+12];
	add.f32 	%f57, %f55, %f56;
	ld.global.f32 	%f58, [%rd8+16];
	add.f32 	%f59, %f57, %f58;
	ld.global.f32 	%f60, [%rd8+20];
	add.f32 	%f61, %f59, %f60;
	ld.global.f32 	%f62, [%rd8+24];
	add.f32 	%f63, %f61, %f62;
	ld.global.f32 	%f64, [%rd8+28];
	add.f32 	%f86, %f63, %f64;
	add.s32 	%r56, %r56, 8;
$L__BB2_7:
	setp.eq.s32 	%p8, %r18, 0;
	@%p8 bra 	$L__BB2_13;
	and.b32  	%r21, %r7, 3;
	setp.lt.u32 	%p9, %r18, 4;
	@%p9 bra 	$L__BB2_10;
	add.s32 	%r46, %r9, %r56;
	mul.wide.s32 	%rd9, %r46, 4;
	add.s64 	%rd10, %rd1, %rd9;
	ld.global.f32 	%f66, [%rd10];
	add.f32 	%f67, %f86, %f66;
	ld.global.f32 	%f68, [%rd10+4];
	add.f32 	%f69, %f67, %f68;
	ld.global.f32 	%f70, [%rd10+8];
	add.f32 	%f71, %f69, %f70;
	ld.global.f32 	%f72, [%rd10+12];
	add.f32 	%f86, %f71, %f72;
	add.s32 	%r56, %r56, 4;
$L__BB2_10:
	setp.eq.s32 	%p10, %r21, 0;
	@%p10 bra 	$L__BB2_13;
	add.s32 	%r47, %r56, %r8;
	add.s32 	%r59, %r47, %r5;
	neg.s32 	%r58, %r21;
$L__BB2_12:
	.pragma "nounroll";
	mul.wide.s32 	%rd11, %r59, 4;
	add.s64 	%rd12, %rd1, %rd11;
	ld.global.f32 	%f73, [%rd12];
	add.f32 	%f86, %f86, %f73;
	add.s32 	%r59, %r59, 1;
	add.s32 	%r58, %r58, 1;
	setp.ne.s32 	%p11, %r58, 0;
	@%p11 bra 	$L__BB2_12;
$L__BB2_13:
	shl.b32 	%r48, %r4, 2;
	mov.u32 	%r49, sData;
	add.s32 	%r30, %r49, %r48;
	st.shared.f32 	[%r30], %f86;
	bar.sync 	0;
	setp.lt.u32 	%p12, %r60, 2;
	@%p12 bra 	$L__BB2_17;
$L__BB2_14:
	shr.u32 	%r32, %r60, 1;
	setp.ge.u32 	%p13, %r4, %r32;
	@%p13 bra 	$L__BB2_16;
	shl.b32 	%r50, %r32, 2;
	add.s32 	%r51, %r30, %r50;
	ld.shared.f32 	%f74, [%r51];
	ld.shared.f32 	%f75, [%r30];
	add.f32 	%f76, %f74, %f75;
	st.shared.f32 	[%r30], %f76;
$L__BB2_16:
	bar.sync 	0;
	setp.gt.u32 	%p14, %r60, 3;
	mov.u32 	%r60, %r32;
	@%p14 bra 	$L__BB2_14;
$L__BB2_17:
	setp.ne.s32 	%p15, %r4, 0;
	@%p15 bra 	$L__BB2_19;
	ld.shared.f32 	%f77, [sData];
	add.s32 	%r52, %r2, %r3;
	cvta.to.global.u64 	%rd13, %rd3;
	mul.wide.u32 	%rd14, %r52, 4;
	add.s64 	%rd15, %rd13, %rd14;
	st.global.f32 	[%rd15], %f77;
$L__BB2_19:
	ret;

}
	// .globl	_Z14KernAddSignalsPfS_iiii
.visible .entry _Z14KernAddSignalsPfS_iiii(
	.param .u64 .ptr .align 1 _Z14KernAddSignalsPfS_iiii_param_0,
	.param .u64 .ptr .align 1 _Z14KernAddSignalsPfS_iiii_param_1,
	.param .u32 _Z14KernAddSignalsPfS_iiii_param_2,
	.param .u32 _Z14KernAddSignalsPfS_iiii_param_3,
	.param .u32 _Z14KernAddSignalsPfS_iiii_param_4,
	.param .u32 _Z14KernAddSignalsPfS_iiii_param_5
)
{
	.reg .pred 	%p<16>;
	.reg .b32 	%r<50>;
	.reg .b32 	%f<84>;
	.reg .b64 	%rd<48>;

	ld.param.u64 	%rd6, [_Z14KernAddSignalsPfS_iiii_param_0];
	ld.param.u64 	%rd7, [_Z14KernAddSignalsPfS_iiii_param_1];
	ld.param.u32 	%r26, [_Z14KernAddSignalsPfS_iiii_param_2];
	ld.param.u32 	%r27, [_Z14KernAddSignalsPfS_iiii_param_3];
	ld.param.u32 	%r29, [_Z14KernAddSignalsPfS_iiii_param_4];
	ld.param.u32 	%r28, [_Z14KernAddSignalsPfS_iiii_param_5];
	cvta.to.global.u64 	%rd1, %rd6;
	cvta.to.global.u64 	%rd2, %rd7;
	mov.u32 	%r30, %ctaid.x;
	mul.lo.s32 	%r31, %r29, %r30;
	mov.u32 	%r32, %tid.x;
	mad.lo.s32 	%r1, %r28, %r32, %r31;
	setp.lt.s32 	%p1, %r28, 1;
	@%p1 bra 	$L__BB3_21;
	setp.lt.s32 	%p2, %r27, 1;
	@%p2 bra 	$L__BB3_18;
	max.s32 	%r38, %r26, %r1;
	sub.s32 	%r2, %r38, %r1;
	and.b32  	%r3, %r27, 15;
	add.s32 	%r4, %r3, -1;
	and.b32  	%r5, %r27, 7;
	add.s32 	%r6, %r5, -1;
	and.b32  	%r7, %r27, 2147483632;
	and.b32  	%r8, %r27, 3;
	neg.s32 	%r9, %r7;
	shl.b32 	%r10, %r26, 4;
	mov.b32 	%r43, 0;
	mul.wide.s32 	%rd4, %r26, 4;
$L__BB3_3:
	add.s32 	%r12, %r1, %r43;
	setp.eq.s32 	%p5, %r43, %r2;
	@%p5 bra 	$L__BB3_21;
	setp.lt.u32 	%p6, %r27, 16;
	mov.f32 	%f83, 0f00000000;
	mov.b32 	%r47, 0;
	@%p6 bra 	$L__BB3_7;
	mov.f32 	%f83, 0f00000000;
	mov.u32 	%r44, %r12;
	mov.u32 	%r45, %r9;
$L__BB3_6:
	.pragma "nounroll";
	mul.wide.s32 	%rd10, %r44, 4;
	add.s64 	%rd11, %rd1, %rd10;
	ld.global.f32 	%f18, [%rd11];
	add.f32 	%f19, %f83, %f18;
	add.s64 	%rd13, %rd11, %rd4;
	ld.global.f32 	%f20, [%rd13];
	add.f32 	%f21, %f19, %f20;
	add.s64 	%rd14, %rd13, %rd4;
	ld.global.f32 	%f22, [%rd14];
	add.f32 	%f23, %f21, %f22;
	add.s64 	%rd15, %rd14, %rd4;
	ld.global.f32 	%f24, [%rd15];
	add.f32 	%f25, %f23, %f24;
	add.s64 	%rd16, %rd15, %rd4;
	ld.global.f32 	%f26, [%rd16];
	add.f32 	%f27, %f25, %f26;
	add.s64 	%rd17, %rd16, %rd4;
	ld.global.f32 	%f28, [%rd17];
	add.f32 	%f29, %f27, %f28;
	add.s64 	%rd18, %rd17, %rd4;
	ld.global.f32 	%f30, [%rd18];
	add.f32 	%f31, %f29, %f30;
	add.s64 	%rd19, %rd18, %rd4;
	ld.global.f32 	%f32, [%rd19];
	add.f32 	%f33, %f31, %f32;
	add.s64 	%rd20, %rd19, %rd4;
	ld.global.f32 	%f34, [%rd20];
	add.f32 	%f35, %f33, %f34;
	add.s64 	%rd21, %rd20, %rd4;
	ld.global.f32 	%f36, [%rd21];
	add.f32 	%f37, %f35, %f36;
	add.s64 	%rd22, %rd21, %rd4;
	ld.global.f32 	%f38, [%rd22];
	add.f32 	%f39, %f37, %f38;
	add.s64 	%rd23, %rd22, %rd4;
	ld.global.f32 	%f40, [%rd23];
	add.f32 	%f41, %f39, %f40;
	add.s64 	%rd24, %rd23, %rd4;
	ld.global.f32 	%f42, [%rd24];
	add.f32 	%f43, %f41, %f42;
	add.s64 	%rd25, %rd24, %rd4;
	ld.global.f32 	%f44, [%rd25];
	add.f32 	%f45, %f43, %f44;
	add.s64 	%rd26, %rd25, %rd4;
	ld.global.f32 	%f46, [%rd26];
	add.f32 	%f47, %f45, %f46;
	add.s64 	%rd27, %rd26, %rd4;
	ld.global.f32 	%f48, [%rd27];
	add.f32 	%f83, %f47, %f48;
	add.s32 	%r45, %r45, 16;
	add.s32 	%r44, %r44, %r10;
	setp.eq.s32 	%p7, %r45, 0;
	mov.u32 	%r47, %r7;
	@%p7 bra 	$L__BB3_7;
	bra.uni 	$L__BB3_6;
$L__BB3_7:
	setp.eq.s32 	%p8, %r3, 0;
	@%p8 bra 	$L__BB3_17;
	setp.lt.u32 	%p9, %r4, 7;
	@%p9 bra 	$L__BB3_10;
	mad.lo.s32 	%r40, %r47, %r26, %r12;
	mul.wide.s32 	%rd28, %r40, 4;
	add.s64 	%rd29, %rd1, %rd28;
	ld.global.f32 	%f50, [%rd29];
	add.f32 	%f51, %f83, %f50;
	add.s64 	%rd31, %rd29, %rd4;
	ld.global.f32 	%f52, [%rd31];
	add.f32 	%f53, %f51, %f52;
	add.s64 	%rd32, %rd31, %rd4;
	ld.global.f32 	%f54, [%rd32];
	add.f32 	%f55, %f53, %f54;
	add.s64 	%rd33, %rd32, %rd4;
	ld.global.f32 	%f56, [%rd33];
	add.f32 	%f57, %f55, %f56;
	add.s64 	%rd34, %rd33, %rd4;
	ld.global.f32 	%f58, [%rd34];
	add.f32 	%f59, %f57, %f58;
	add.s64 	%rd35, %rd34, %rd4;
	ld.global.f32 	%f60, [%rd35];
	add.f32 	%f61, %f59, %f60;
	add.s64 	%rd36, %rd35, %rd4;
	ld.global.f32 	%f62, [%rd36];
	add.f32 	%f63, %f61, %f62;
	add.s64 	%rd37, %rd36, %rd4;
	ld.global.f32 	%f64, [%rd37];
	add.f32 	%f83, %f63, %f64;
	add.s32 	%r47, %r47, 8;
$L__BB3_10:
	setp.eq.s32 	%p10, %r5, 0;
	@%p10 bra 	$L__BB3_17;
	setp.lt.u32 	%p11, %r6, 3;
	@%p11 bra 	$L__BB3_13;
	mad.lo.s32 	%r41, %r47, %r26, %r12;
	mul.wide.s32 	%rd38, %r41, 4;
	add.s64 	%rd39, %rd1, %rd38;
	ld.global.f32 	%f66, [%rd39];
	add.f32 	%f67, %f83, %f66;
	add.s64 	%rd41, %rd39, %rd4;
	ld.global.f32 	%f68, [%rd41];
	add.f32 	%f69, %f67, %f68;
	add.s64 	%rd42, %rd41, %rd4;
	ld.global.f32 	%f70, [%rd42];
	add.f32 	%f71, %f69, %f70;
	add.s64 	%rd43, %rd42, %rd4;
	ld.global.f32 	%f72, [%rd43];
	add.f32 	%f83, %f71, %f72;
	add.s32 	%r47, %r47, 4;
$L__BB3_13:
	setp.eq.s32 	%p12, %r8, 0;
	@%p12 bra 	$L__BB3_17;
	setp.eq.s32 	%p13, %r8, 1;
	mad.lo.s32 	%r42, %r47, %r26, %r12;
	mul.wide.s32 	%rd44, %r42, 4;
	add.s64 	%rd3, %rd1, %rd44;
	ld.global.f32 	%f73, [%rd3];
	add.f32 	%f83, %f83, %f73;
	@%p13 bra 	$L__BB3_17;
	setp.eq.s32 	%p14, %r8, 2;
	add.s64 	%rd5, %rd3, %rd4;
	ld.global.f32 	%f74, [%rd5];
	add.f32 	%f83, %f83, %f74;
	@%p14 bra 	$L__BB3_17;
	add.s64 	%rd45, %rd5, %rd4;
	ld.global.f32 	%f75, [%rd45];
	add.f32 	%f83, %f83, %f75;
$L__BB3_17:
	mul.wide.s32 	%rd46, %r12, 4;
	add.s64 	%rd47, %rd2, %rd46;
	st.global.f32 	[%rd47], %f83;
	add.s32 	%r43, %r43, 1;
	setp.eq.s32 	%p15, %r43, %r28;
	@%p15 bra 	$L__BB3_21;
	bra.uni 	$L__BB3_3;
$L__BB3_18:
	max.s32 	%r34, %r26, %r1;
	sub.s32 	%r23, %r34, %r1;
	mov.b32 	%r49, 0;
$L__BB3_19:
	setp.eq.s32 	%p3, %r49, %r23;
	@%p3 bra 	$L__BB3_21;
	add.s32 	%r35, %r1, %r49;
	mul.wide.s32 	%rd8, %r35, 4;
	add.s64 	%rd9, %rd2, %rd8;
	mov.b32 	%r36, 0;
	st.global.u32 	[%rd9], %r36;
	add.s32 	%r49, %r49, 1;
	setp.ne.s32 	%p4, %r49, %r28;
	@%p4 bra 	$L__BB3_19;
$L__BB3_21:
	ret;

}
	// .globl	_Z19KernReverseConvolvePfS_S_iiiii
.visible .entry _Z19KernReverseConvolvePfS_S_iiiii(
	.param .u64 .ptr .align 1 _Z19KernReverseConvolvePfS_S_iiiii_param_0,
	.param .u64 .ptr .align 1 _Z19KernReverseConvolvePfS_S_iiiii_param_1,
	.param .u64 .ptr .align 1 _Z19KernReverseConvolvePfS_S_iiiii_param_2,
	.param .u32 _Z19KernReverseConvolvePfS_S_iiiii_param_3,
	.param .u32 _Z19KernReverseConvolvePfS_S_iiiii_param_4,
	.param .u32 _Z19KernReverseConvolvePfS_S_iiiii_param_5,
	.param .u32 _Z19KernReverseConvolvePfS_S_iiiii_param_6,
	.param .u32 _Z19KernReverseConvolvePfS_S_iiiii_param_7
)
{
	.reg .pred 	%p<10>;
	.reg .b32 	%r<56>;
	.reg .b32 	%f<11>;
	.reg .b64 	%rd<15>;

	ld.param.u64 	%rd4, [_Z19KernReverseConvolvePfS_S_iiiii_param_0];
	ld.param.u64 	%rd5, [_Z19KernReverseConvolvePfS_S_iiiii_param_1];
	ld.param.u64 	%rd6, [_Z19KernReverseConvolvePfS_S_iiiii_param_2];
	ld.param.u32 	%r29, [_Z19KernReverseConvolvePfS_S_iiiii_param_3];
	ld.param.u32 	%r30, [_Z19KernReverseConvolvePfS_S_iiiii_param_4];
	ld.param.u32 	%r32, [_Z19KernReverseConvolvePfS_S_iiiii_param_6];
	ld.param.u32 	%r31, [_Z19KernReverseConvolvePfS_S_iiiii_param_7];
	cvta.to.global.u64 	%rd1, %rd6;
	mov.u32 	%r1, %ctaid.x;
	mul.lo.s32 	%r2, %r29, %r1;
	mov.u32 	%r33, %ctaid.y;
	mul.lo.s32 	%r3, %r32, %r33;
	mov.u32 	%r34, %tid.x;
	mul.lo.s32 	%r4, %r31, %r34;
	add.s32 	%r5, %r4, %r3;
	setp.lt.s32 	%p1, %r31, 1;
	@%p1 bra 	$L__BB4_13;
	setp.lt.s32 	%p2, %r30, 1;
	add.s32 	%r6, %r30, -1;
	shr.u32 	%r35, %r6, 31;
	add.s32 	%r36, %r6, %r35;
	shr.s32 	%r7, %r36, 1;
	@%p2 bra 	$L__BB4_10;
	max.s32 	%r42, %r29, %r5;
	sub.s32 	%r8, %r42, %r5;
	neg.s32 	%r9, %r30;
	mad.lo.s32 	%r43, %r30, %r1, %r30;
	add.s32 	%r10, %r43, -1;
	sub.s32 	%r47, %r4, %r7;
	add.s32 	%r48, %r47, %r3;
	add.s32 	%r11, %r48, %r2;
	cvta.to.global.u64 	%rd2, %rd5;
	cvta.to.global.u64 	%rd3, %rd4;
	add.s32 	%r12, %r7, %r29;
	mov.b32 	%r50, 0;
$L__BB4_3:
	add.s32 	%r14, %r5, %r50;
	setp.eq.s32 	%p5, %r50, %r8;
	@%p5 bra 	$L__BB4_13;
	add.s32 	%r52, %r11, %r50;
	mov.f32 	%f10, 0f00000000;
	mov.u32 	%r51, %r14;
	mov.u32 	%r53, %r10;
	mov.u32 	%r54, %r9;
$L__BB4_5:
	setp.ge.s32 	%p6, %r51, %r12;
	@%p6 bra 	$L__BB4_9;
	setp.lt.s32 	%p7, %r51, %r7;
	@%p7 bra 	$L__BB4_8;
	mul.wide.s32 	%rd9, %r53, 4;
	add.s64 	%rd10, %rd2, %rd9;
	ld.global.f32 	%f6, [%rd10];
	mul.wide.s32 	%rd11, %r52, 4;
	add.s64 	%rd12, %rd3, %rd11;
	ld.global.f32 	%f7, [%rd12];
	fma.rn.f32 	%f10, %f6, %f7, %f10;
$L__BB4_8:
	add.s32 	%r54, %r54, 1;
	setp.eq.s32 	%p8, %r54, 0;
	add.s32 	%r53, %r53, -1;
	add.s32 	%r52, %r52, 1;
	add.s32 	%r51, %r51, 1;
	@%p8 bra 	$L__BB4_9;
	bra.uni 	$L__BB4_5;
$L__BB4_9:
	add.s32 	%r49, %r14, %r2;
	mul.wide.s32 	%rd13, %r49, 4;
	add.s64 	%rd14, %rd1, %rd13;
	st.global.f32 	[%rd14], %f10;
	add.s32 	%r50, %r50, 1;
	setp.eq.s32 	%p9, %r50, %r31;
	@%p9 bra 	$L__BB4_13;
	bra.uni 	$L__BB4_3;
$L__BB4_10:
	max.s32 	%r38, %r29, %r5;
	sub.s32 	%r25, %r38, %r5;
	add.s32 	%r26, %r5, %r2;
	mov.b32 	%r55, 0;
$L__BB4_11:
	setp.eq.s32 	%p3, %r55, %r25;
	@%p3 bra 	$L__BB4_13;
	add.s32 	%r39, %r55, %r26;
	mul.wide.s32 	%rd7, %r39, 4;
	add.s64 	%rd8, %rd1, %rd7;
	mov.b32 	%r40, 0;
	st.global.u32 	[%rd8], %r40;
	add.s32 	%r55, %r55, 1;
	setp.ne.s32 	%p4, %r55, %r31;
	@%p4 bra 	$L__BB4_11;
$L__BB4_13:
	ret;

}


// ===== COMPILED SASS (sm_100) =====

	.target	sm_100

	.elftype	@"ET_EXEC"


//--------------------- .note.nv.tkinfo           --------------------------
	.section	.note.nv.tkinfo,"",@"SHT_NOTE"
	.sectionflags	@"SHF_NOTE_NV_TKINFO"
	.tkinfo
        /*0018*/ 	.word	0x00000002
        /*0030*/ 	.string	""
        /*0030*/ 	.string	"ptxas"
        /*0030*/ 	.string	"Cuda compilation tools, release 13.0, V13.0.88"
        /*0030*/ 	.string	"Build cuda_13.0.r13.0/compiler.36424714_0"
        /*0030*/ 	.string	"-arch sm_100 -m 64 "



//--------------------- .note.nv.cuinfo           --------------------------
	.section	.note.nv.cuinfo,"",@"SHT_NOTE"
	.sectionflags	@"SHF_NOTE_NV_CUINFO"
        /*0018*/ 	.short	0x0002
        /*001a*/ 	.short	0x0064
        /*001c*/ 	.short	0x0082
	.zero		2


//--------------------- .nv.info                  --------------------------
	.section	.nv.info,"",@"SHT_CUDA_INFO"
	.align	4


	//----- nvinfo : EIATTR_REGCOUNT
	.align		4
        /*0000*/ 	.byte	0x04, 0x2f
        /*0002*/ 	.short	(.L_1 - .L_0)
	.align		4
.L_0:
        /*0004*/ 	.word	index@(_Z12KernConvolvePfS_S_iii)
        /*0008*/ 	.word	0x0000001d


	//----- nvinfo : EIATTR_FRAME_SIZE
	.align		4
.L_1:
        /*000c*/ 	.byte	0x04, 0x11
        /*000e*/ 	.short	(.L_3 - .L_2)
	.align		4
.L_2:
        /*0010*/ 	.word	index@(_Z12KernConvolvePfS_S_iii)
        /*0014*/ 	.word	0x00000000


	//----- nvinfo : EIATTR_REGCOUNT
	.align		4
.L_3:
        /*0018*/ 	.byte	0x04, 0x2f
        /*001a*/ 	.short	(.L_5 - .L_4)
	.align		4
.L_4:
        /*001c*/ 	.word	index@(_Z19KernPartialConvolvePfS_S_iii)
        /*0020*/ 	.word	0x00000014


	//----- nvinfo : EIATTR_FRAME_SIZE
	.align		4
.L_5:
        /*0024*/ 	.byte	0x04, 0x11
        /*0026*/ 	.short	(.L_7 - .L_6)
	.align		4
.L_6:
        /*0028*/ 	.word	index@(_Z19KernPartialConvolvePfS_S_iii)
        /*002c*/ 	.word	0x00000000


	//----- nvinfo : EIATTR_REGCOUNT
	.align		4
.L_7:
        /*0030*/ 	.byte	0x04, 0x2f
        /*0032*/ 	.short	(.L_9 - .L_8)
	.align		4
.L_8:
        /*0034*/ 	.word	index@(_Z22KernPartialConvolveSumPfS_iii)
        /*0038*/ 	.word	0x00000020


	//----- nvinfo : EIATTR_FRAME_SIZE
	.align		4
.L_9:
        /*003c*/ 	.byte	0x04, 0x11
        /*003e*/ 	.short	(.L_11 - .L_10)
	.align		4
.L_10:
        /*0040*/ 	.word	index@(_Z22KernPartialConvolveSumPfS_iii)
        /*0044*/ 	.word	0x00000000


	//----- nvinfo : EIATTR_REGCOUNT
	.align		4
.L_11:
        /*0048*/ 	.byte	0x04, 0x2f
        /*004a*/ 	.short	(.L_13 - .L_12)
	.align		4
.L_12:
        /*004c*/ 	.word	index@(_Z14KernAddSignalsPfS_iiii)
        /*0050*/ 	.word	0x00000020


	//----- nvinfo : EIATTR_FRAME_SIZE
	.align		4
.L_13:
        /*0054*/ 	.byte	0x04, 0x11
        /*0056*/ 	.short	(.L_15 - .L_14)
	.align		4
.L_14:
        /*0058*/ 	.word	index@(_Z14KernAddSignalsPfS_iiii)
        /*005c*/ 	.word	0x00000000


	//----- nvinfo : EIATTR_REGCOUNT
	.align		4
.L_15:
        /*0060*/ 	.byte	0x04, 0x2f
        /*0062*/ 	.short	(.L_17 - .L_16)
	.align		4
.L_16:
        /*0064*/ 	.word	index@(_Z19KernReverseConvolvePfS_S_iiiii)
        /*0068*/ 	.word	0x00000018


	//----- nvinfo : EIATTR_FRAME_SIZE
	.align		4
.L_17:
        /*006c*/ 	.byte	0x04, 0x11
        /*006e*/ 	.short	(.L_19 - .L_18)
	.align		4
.L_18:
        /*0070*/ 	.word	index@(_Z19KernReverseConvolvePfS_S_iiiii)
        /*0074*/ 	.word	0x00000000


	//----- nvinfo : EIATTR_MIN_STACK_SIZE
	.align		4
.L_19:
        /*0078*/ 	.byte	0x04, 0x12
        /*007a*/ 	.short	(.L_21 - .L_20)
	.align		4
.L_20:
        /*007c*/ 	.word	index@(_Z19KernReverseConvolvePfS_S_iiiii)
        /*0080*/ 	.word	0x00000000


	//----- nvinfo : EIATTR_MIN_STACK_SIZE
	.align		4
.L_21:
        /*0084*/ 	.byte	0x04, 0x12
        /*0086*/ 	.short	(.L_23 - .L_22)
	.align		4
.L_22:
        /*0088*/ 	.word	index@(_Z14KernAddSignalsPfS_iiii)
        /*008c*/ 	.word	0x00000000


	//----- nvinfo : EIATTR_MIN_STACK_SIZE
	.align		4
.L_23:
        /*0090*/ 	.byte	0x04, 0x12
        /*0092*/ 	.short	(.L_25 - .L_24)
	.align		4
.L_24:
        /*0094*/ 	.word	index@(_Z22KernPartialConvolveSumPfS_iii)
        /*0098*/ 	.word	0x00000000


	//----- nvinfo : EIATTR_MIN_STACK_SIZE
	.align		4
.L_25:
        /*009c*/ 	.byte	0x04, 0x12
        /*009e*/ 	.short	(.L_27 - .L_26)
	.align		4
.L_26:
        /*00a0*/ 	.word	index@(_Z19KernPartialConvolvePfS_S_iii)
        /*00a4*/ 	.word	0x00000000


	//----- nvinfo : EIATTR_MIN_STACK_SIZE
	.align		4
.L_27:
        /*00a8*/ 	.byte	0x04, 0x12
        /*00aa*/ 	.short	(.L_29 - .L_28)
	.align		4
.L_28:
        /*00ac*/ 	.word	index@(_Z12KernConvolvePfS_S_iii)
        /*00b0*/ 	.word	0x00000000
.L_29:


//--------------------- .nv.compat                --------------------------
	.section	.nv.compat,"",@"SHT_CUDA_COMPAT_INFO"
	.align	4
        /*0000*/ 	.byte	0x02, 0x09, 0x00, 0x00, 0x02, 0x02, 0x01, 0x00, 0x02, 0x05, 0x05, 0x00, 0x03, 0x07, 0x01, 0x01
        /*0010*/ 	.byte	0x02, 0x03, 0x00, 0x00, 0x02, 0x06, 0x01, 0x00, 0x04, 0x0b, 0x08, 0x00, 0x09, 0x00, 0x00, 0x00
        /*0020*/ 	.byte	0x00, 0x00, 0x00, 0x00


//--------------------- .nv.info._Z19KernReverseConvolvePfS_S_iiiii --------------------------
	.section	.nv.info._Z19KernReverseConvolvePfS_S_iiiii,"",@"SHT_CUDA_INFO"
	.sectionflags	@""
	.align	4


	//----- nvinfo : EIATTR_CUDA_API_VERSION
	.align		4
        /*0000*/ 	.byte	0x04, 0x37
        /*0002*/ 	.short	(.L_31 - .L_30)
.L_30:
        /*0004*/ 	.word	0x00000082


	//----- nvinfo : EIATTR_KPARAM_INFO
	.align		4
.L_31:
        /*0008*/ 	.byte	0x04, 0x17
        /*000a*/ 	.short	(.L_33 - .L_32)
.L_32:
        /*000c*/ 	.word	0x00000000
        /*0010*/ 	.short	0x0007
        /*0012*/ 	.short	0x0028
        /*0014*/ 	.byte	0x00, 0xf0, 0x11, 0x00


	//----- nvinfo : EIATTR_KPARAM_INFO
	.align		4
.L_33:
        /*0018*/ 	.byte	0x04, 0x17
        /*001a*/ 	.short	(.L_35 - .L_34)
.L_34:
        /*001c*/ 	.word	0x00000000
        /*0020*/ 	.short	0x0006
        /*0022*/ 	.short	0x0024
        /*0024*/ 	.byte	0x00, 0xf0, 0x11, 0x00


	//----- nvinfo : EIATTR_KPARAM_INFO
	.align		4
.L_35:
        /*0028*/ 	.byte	0x04, 0x17
        /*002a*/ 	.short	(.L_37 - .L_36)
.L_36:
        /*002c*/ 	.word	0x00000000
        /*0030*/ 	.short	0x0005
        /*0032*/ 	.short	0x0020
        /*0034*/ 	.byte	0x00, 0xf0, 0x11, 0x00


	//----- nvinfo : EIATTR_KPARAM_INFO
	.align		4
.L_37:
        /*0038*/ 	.byte	0x04, 0x17
        /*003a*/ 	.short	(.L_39 - .L_38)
.L_38:
        /*003c*/ 	.word	0x00000000
        /*0040*/ 	.short	0x0004
        /*0042*/ 	.short	0x001c
        /*0044*/ 	.byte	0x00, 0xf0, 0x11, 0x00


	//----- nvinfo : EIATTR_KPARAM_INFO
	.align		4
.L_39:
        /*0048*/ 	.byte	0x04, 0x17
        /*004a*/ 	.short	(.L_41 - .L_40)
.L_40:
        /*004c*/ 	.word	0x00000000
        /*0050*/ 	.short	0x0003
        /*0052*/ 	.short	0x0018
        /*0054*/ 	.byte	0x00, 0xf0, 0x11, 0x00


	//----- nvinfo : EIATTR_KPARAM_INFO
	.align		4
.L_41:
        /*0058*/ 	.byte	0x04, 0x17
        /*005a*/ 	.short	(.L_43 - .L_42)
.L_42:
        /*005c*/ 	.word	0x00000000
        /*0060*/ 	.short	0x0002
        /*0062*/ 	.short	0x0010
        /*0064*/ 	.byte	0x00, 0xf5, 0x21, 0x00


	//----- nvinfo : EIATTR_KPARAM_INFO
	.align		4
.L_43:
        /*0068*/ 	.byte	0x04, 0x17
        /*006a*/ 	.short	(.L_45 - .L_44)
.L_44:
        /*006c*/ 	.word	0x00000000
        /*0070*/ 	.short	0x0001
        /*0072*/ 	.short	0x0008
        /*0074*/ 	.byte	0x00, 0xf5, 0x21, 0x00


	//----- nvinfo : EIATTR_KPARAM_INFO
	.align		4
.L_45:
        /*0078*/ 	.byte	0x04, 0x17
        /*007a*/ 	.short	(.L_47 - .L_46)
.L_46:
        /*007c*/ 	.word	0x00000000
        /*0080*/ 	.short	0x0000
        /*0082*/ 	.short	0x0000
        /*0084*/ 	.byte	0x00, 0xf5, 0x21, 0x00


	//----- nvinfo : EIATTR_SPARSE_MMA_MASK
	.align		4
.L_47:
        /*0088*/ 	.byte	0x03, 0x50
        /*008a*/ 	.short	0x0000


	//----- nvinfo : EIATTR_MAXREG_COUNT
	.align		4
        /*008c*/ 	.byte	0x03, 0x1b
        /*008e*/ 	.short	0x00ff


	//----- nvinfo : EIATTR_MERCURY_ISA_VERSION
	.align		4
        /*0090*/ 	.byte	0x03, 0x5f
        /*0092*/ 	.short	0x0101


	//----- nvinfo : EIATTR_VRC_CTA_INIT_COUNT
	.align		4
        /*0094*/ 	.byte	0x02, 0x4a
	.zero		1
	.zero		1


	//----- nvinfo : EIATTR_EXIT_INSTR_OFFSETS
	.align		4
        /*0098*/ 	.byte	0x04, 0x1c
        /*009a*/ 	.short	(.L_49 - .L_48)


	//   ....[0]....
.L_48:
        /*009c*/ 	.word	0x00000040


	//   ....[1]....
        /*00a0*/ 	.word	0x00000170


	//   ....[2]....
        /*00a4*/ 	.word	0x000003f0


	//   ....[3]....
        /*00a8*/ 	.word	0x00000430


	//   ....[4]....
        /*00ac*/ 	.word	0x000004c0


	//   ....[5]....
        /*00b0*/ 	.word	0x00000530


	//----- nvinfo : EIATTR_CRS_STACK_SIZE
	.align		4
.L_49:
        /*00b4*/ 	.byte	0x04, 0x1e
        /*00b6*/ 	.short	(.L_51 - .L_50)
.L_50:
        /*00b8*/ 	.word	0x00000000


	//----- nvinfo : EIATTR_CBANK_PARAM_SIZE
	.align		4
.L_51:
        /*00bc*/ 	.byte	0x03, 0x19
        /*00be*/ 	.short	0x002c


	//----- nvinfo : EIATTR_PARAM_CBANK
	.align		4
        /*00c0*/ 	.byte	0x04, 0x0a
        /*00c2*/ 	.short	(.L_53 - .L_52)
	.align		4
.L_52:
        /*00c4*/ 	.word	index@(.nv.constant0._Z19KernReverseConvolvePfS_S_iiiii)
        /*00c8*/ 	.short	0x0380
        /*00ca*/ 	.short	0x002c


	//----- nvinfo : EIATTR_SW_WAR
	.align		4
.L_53:
        /*00cc*/ 	.byte	0x04, 0x36
        /*00ce*/ 	.short	(.L_55 - .L_54)
.L_54:
        /*00d0*/ 	.word	0x00000008
.L_55:


//--------------------- .nv.info._Z14KernAddSignalsPfS_iiii --------------------------
	.section	.nv.info._Z14KernAddSignalsPfS_iiii,"",@"SHT_CUDA_INFO"
	.sectionflags	@""
	.align	4


	//----- nvinfo : EIATTR_CUDA_API_VERSION
	.align		4
        /*0000*/ 	.byte	0x04, 0x37
        /*0002*/ 	.short	(.L_57 - .L_56)
.L_56:
        /*0004*/ 	.word	0x00000082


	//----- nvinfo : EIATTR_KPARAM_INFO
	.align		4
.L_57:
        /*0008*/ 	.byte	0x04, 0x17
        /*000a*/ 	.short	(.L_59 - .L_58)
.L_58:
        /*000c*/ 	.word	0x00000000
        /*0010*/ 	.short	0x0005
        /*0012*/ 	.short	0x001c
        /*0014*/ 	.byte	0x00, 0xf0, 0x11, 0x00


	//----- nvinfo : EIATTR_KPARAM_INFO
	.align		4
.L_59:
        /*0018*/ 	.byte	0x04, 0x17
        /*001a*/ 	.short	(.L_61 - .L_60)
.L_60:
        /*001c*/ 	.word	0x00000000
        /*0020*/ 	.short	0x0004
        /*0022*/ 	.short	0x0018
        /*0024*/ 	.byte	0x00, 0xf0, 0x11, 0x00


	//----- nvinfo : EIATTR_KPARAM_INFO
	.align		4
.L_61:
        /*0028*/ 	.byte	0x04, 0x17
        /*002a*/ 	.short	(.L_63 - .L_62)
.L_62:
        /*002c*/ 	.word	0x00000000
        /*0030*/ 	.short	0x0003
        /*0032*/ 	.short	0x0014
        /*0034*/ 	.byte	0x00, 0xf0, 0x11, 0x00


	//----- nvinfo : EIATTR_KPARAM_INFO
	.align		4
.L_63:
        /*0038*/ 	.byte	0x04, 0x17
        /*003a*/ 	.short	(.L_65 - .L_64)
.L_64:
        /*003c*/ 	.word	0x00000000
        /*0040*/ 	.short	0x0002
        /*0042*/ 	.short	0x0010
        /*0044*/ 	.byte	0x00, 0xf0, 0x11, 0x00


	//----- nvinfo : EIATTR_KPARAM_INFO
	.align		4
.L_65:
        /*0048*/ 	.byte	0x04, 0x17
        /*004a*/ 	.short	(.L_67 - .L_66)
.L_66:
        /*004c*/ 	.word	0x00000000
        /*0050*/ 	.short	0x0001
        /*0052*/ 	.short	0x0008
        /*0054*/ 	.byte	0x00, 0xf5, 0x21, 0x00


	//----- nvinfo : EIATTR_KPARAM_INFO
	.align		4
.L_67:
        /*0058*/ 	.byte	0x04, 0x17
        /*005a*/ 	.short	(.L_69 - .L_68)
.L_68:
        /*005c*/ 	.word	0x00000000
        /*0060*/ 	.short	0x0000
        /*0062*/ 	.short	0x0000
        /*0064*/ 	.byte	0x00, 0xf5, 0x21, 0x00


	//----- nvinfo : EIATTR_SPARSE_MMA_MASK
	.align		4
.L_69:
        /*0068*/ 	.byte	0x03, 0x50
        /*006a*/ 	.short	0x0000


	//----- nvinfo : EIATTR_MAXREG_COUNT
	.align		4
        /*006c*/ 	.byte	0x03, 0x1b
        /*006e*/ 	.short	0x00ff


	//----- nvinfo : EIATTR_MERCURY_ISA_VERSION
	.align		4
        /*0070*/ 	.byte	0x03, 0x5f
        /*0072*/ 	.short	0x0101


	//----- nvinfo : EIATTR_VRC_CTA_INIT_COUNT
	.align		4
        /*0074*/ 	.byte	0x02, 0x4a
	.zero		1
	.zero		1


	//----- nvinfo : EIATTR_EXIT_INSTR_OFFSETS
	.align		4
        /*0078*/ 	.byte	0x04, 0x1c
        /*007a*/ 	.short	(.L_71 - .L_70)


	//   ....[0]....
.L_70:
        /*007c*/ 	.word	0x00000050


	//   ....[1]....
        /*0080*/ 	.word	0x00000100


	//   ....[2]....
        /*0084*/ 	.word	0x00000a30


	//   ....[3]....
        /*0088*/ 	.word	0x00000a70


	//   ....[4]....
        /*008c*/ 	.word	0x00000af0


	//   ....[5]....
        /*0090*/ 	.word	0x00000b60


	//----- nvinfo : EIATTR_CRS_STACK_SIZE
	.align		4
.L_71:
        /*0094*/ 	.byte	0x04, 0x1e
        /*0096*/ 	.short	(.L_73 - .L_72)
.L_72:
        /*0098*/ 	.word	0x00000000


	//----- nvinfo : EIATTR_CBANK_PARAM_SIZE
	.align		4
.L_73:
        /*009c*/ 	.byte	0x03, 0x19
        /*009e*/ 	.short	0x0020


	//----- nvinfo : EIATTR_PARAM_CBANK
	.align		4
        /*00a0*/ 	.byte	0x04, 0x0a
        /*00a2*/ 	.short	(.L_75 - .L_74)
	.align		4
.L_74:
        /*00a4*/ 	.word	index@(.nv.constant0._Z14KernAddSignalsPfS_iiii)
        /*00a8*/ 	.short	0x0380
        /*00aa*/ 	.short	0x0020


	//----- nvinfo : EIATTR_SW_WAR
	.align		4
.L_75:
        /*00ac*/ 	.byte	0x04, 0x36
        /*00ae*/ 	.short	(.L_77 - .L_76)
.L_76:
        /*00b0*/ 	.word	0x00000008
.L_77:


//--------------------- .nv.info._Z22KernPartialConvolveSumPfS_iii --------------------------
	.section	.nv.info._Z22KernPartialConvolveSumPfS_iii,"",@"SHT_CUDA_INFO"
	.sectionflags	@""
	.align	4


	//----- nvinfo : EIATTR_CUDA_API_VERSION
	.align		4
        /*0000*/ 	.byte	0x04, 0x37
        /*0002*/ 	.short	(.L_79 - .L_78)
.L_78:
        /*0004*/ 	.word	0x00000082


	//----- nvinfo : EIATTR_KPARAM_INFO
	.align		4
.L_79:
        /*0008*/ 	.byte	0x04, 0x17
        /*000a*/ 	.short	(.L_81 - .L_80)
.L_80:
        /*000c*/ 	.word	0x00000000
        /*0010*/ 	.short	0x0004
        /*0012*/ 	.short	0x0018
        /*0014*/ 	.byte	0x00, 0xf0, 0x11, 0x00


	//----- nvinfo : EIATTR_KPARAM_INFO
	.align		4
.L_81:
        /*0018*/ 	.byte	0x04, 0x17
        /*001a*/ 	.short	(.L_83 - .L_82)
.L_82:
        /*001c*/ 	.word	0x00000000
        /*0020*/ 	.short	0x0003
        /*0022*/ 	.short	0x0014
        /*0024*/ 	.byte	0x00, 0xf0, 0x11, 0x00


	//----- nvinfo : EIATTR_KPARAM_INFO
	.align		4
.L_83:
        /*0028*/ 	.byte	0x04, 0x17
        /*002a*/ 	.short	(.L_85 - .L_84)
.L_84:
        /*002c*/ 	.word	0x00000000
        /*0030*/ 	.short	0x0002
        /*0032*/ 	.short	0x0010
        /*0034*/ 	.byte	0x00, 0xf0, 0x11, 0x00


	//----- nvinfo : EIATTR_KPARAM_INFO
	.align		4
.L_85:
        /*0038*/ 	.byte	0x04, 0x17
        /*003a*/ 	.short	(.L_87 - .L_86)
.L_86:
        /*003c*/ 	.word	0x00000000
        /*0040*/ 	.short	0x0001
        /*0042*/ 	.short	0x0008
        /*0044*/ 	.byte	0x00, 0xf5, 0x21, 0x00


	//----- nvinfo : EIATTR_KPARAM_INFO
	.align		4
.L_87:
        /*0048*/ 	.byte	0x04, 0x17
        /*004a*/ 	.short	(.L_89 - .L_88)
.L_88:
        /*004c*/ 	.word	0x00000000
        /*0050*/ 	.short	0x0000
        /*0052*/ 	.short	0x0000
        /*0054*/ 	.byte	0x00, 0xf5, 0x21, 0x00


	//----- nvinfo : EIATTR_SPARSE_MMA_MASK
	.align		4
.L_89:
        /*0058*/ 	.byte	0x03, 0x50
        /*005a*/ 	.short	0x0000


	//----- nvinfo : EIATTR_MAXREG_COUNT
	.align		4
        /*005c*/ 	.byte	0x03, 0x1b
        /*005e*/ 	.short	0x00ff


	//----- nvinfo : EIATTR_NUM_BARRIERS
	.align		4
        /*0060*/ 	.byte	0x02, 0x4c
        /*0062*/ 	.byte	0x01
	.zero		1


	//----- nvinfo : EIATTR_MERCURY_ISA_VERSION
	.align		4
        /*0064*/ 	.byte	0x03, 0x5f
        /*0066*/ 	.short	0x0101


	//----- nvinfo : EIATTR_VRC_CTA_INIT_COUNT
	.align		4
        /*0068*/ 	.byte	0x02, 0x4a
	.zero		1
	.zero		1


	//----- nvinfo : EIATTR_EXIT_INSTR_OFFSETS
	.align		4
        /*006c*/ 	.byte	0x04, 0x1c
        /*006e*/ 	.short	(.L_91 - .L_90)


	//   ....[0]....
.L_90:
        /*0070*/ 	.word	0x00000ae0


	//   ....[1]....
        /*0074*/ 	.word	0x00000b80


	//----- nvinfo : EIATTR_CRS_STACK_SIZE
	.align		4
.L_91:
        /*0078*/ 	.byte	0x04, 0x1e
        /*007a*/ 	.short	(.L_93 - .L_92)
.L_92:
        /*007c*/ 	.word	0x00000000


	//----- nvinfo : EIATTR_CBANK_PARAM_SIZE
	.align		4
.L_93:
        /*0080*/ 	.byte	0x03, 0x19
        /*0082*/ 	.short	0x001c


	//----- nvinfo : EIATTR_PARAM_CBANK
	.align		4
        /*0084*/ 	.byte	0x04, 0x0a
        /*0086*/ 	.short	(.L_95 - .L_94)
	.align		4
.L_94:
        /*0088*/ 	.word	index@(.nv.constant0._Z22KernPartialConvolveSumPfS_iii)
        /*008c*/ 	.short	0x0380
        /*008e*/ 	.short	0x001c


	//----- nvinfo : EIATTR_SW_WAR
	.align		4
.L_95:
        /*0090*/ 	.byte	0x04, 0x36
        /*0092*/ 	.short	(.L_97 - .L_96)
.L_96:
        /*0094*/ 	.word	0x00000008
.L_97:


//--------------------- .nv.info._Z19KernPartialConvolvePfS_S_iii --------------------------
	.section	.nv.info._Z19KernPartialConvolvePfS_S_iii,"",@"SHT_CUDA_INFO"
	.sectionflags	@""
	.align	4


	//----- nvinfo : EIATTR_CUDA_API_VERSION
	.align		4
        /*0000*/ 	.byte	0x04, 0x37
        /*0002*/ 	.short	(.L_99 - .L_98)
.L_98:
        /*0004*/ 	.word	0x00000082


	//----- nvinfo : EIATTR_KPARAM_INFO
	.align		4
.L_99:
        /*0008*/ 	.byte	0x04, 0x17
        /*000a*/ 	.short	(.L_101 - .L_100)
.L_100:
        /*000c*/ 	.word	0x00000000
        /*0010*/ 	.short	0x0005
        /*0012*/ 	.short	0x0020
        /*0014*/ 	.byte	0x00, 0xf0, 0x11, 0x00


	//----- nvinfo : EIATTR_KPARAM_INFO
	.align		4
.L_101:
        /*0018*/ 	.byte	0x04, 0x17
        /*001a*/ 	.short	(.L_103 - .L_102)
.L_102:
        /*001c*/ 	.word	0x00000000
        /*0020*/ 	.short	0x0004
        /*0022*/ 	.short	0x001c
        /*0024*/ 	.byte	0x00, 0xf0, 0x11, 0x00


	//----- nvinfo : EIATTR_KPARAM_INFO
	.align		4
.L_103:
        /*0028*/ 	.byte	0x04, 0x17
        /*002a*/ 	.short	(.L_105 - .L_104)
.L_104:
        /*002c*/ 	.word	0x00000000
        /*0030*/ 	.short	0x0003
        /*0032*/ 	.short	0x0018
        /*0034*/ 	.byte	0x00, 0xf0, 0x11, 0x00


	//----- nvinfo : EIATTR_KPARAM_INFO
	.align		4
.L_105:
        /*0038*/ 	.byte	0x04, 0x17
        /*003a*/ 	.short	(.L_107 - .L_106)
.L_106:
        /*003c*/ 	.word	0x00000000
        /*0040*/ 	.short	0x0002
        /*0042*/ 	.short	0x0010
        /*0044*/ 	.byte	0x00, 0xf5, 0x21, 0x00


	//----- nvinfo : EIATTR_KPARAM_INFO
	.align		4
.L_107:
        /*0048*/ 	.byte	0x04, 0x17
        /*004a*/ 	.short	(.L_109 - .L_108)
.L_108:
        /*004c*/ 	.word	0x00000000
        /*0050*/ 	.short	0x0001
        /*0052*/ 	.short	0x0008
        /*0054*/ 	.byte	0x00, 0xf5, 0x21, 0x00


	//----- nvinfo : EIATTR_KPARAM_INFO
	.align		4
.L_109:
        /*0058*/ 	.byte	0x04, 0x17
        /*005a*/ 	.short	(.L_111 - .L_110)
.L_110:
        /*005c*/ 	.word	0x00000000
        /*0060*/ 	.short	0x0000
        /*0062*/ 	.short	0x0000
        /*0064*/ 	.byte	0x00, 0xf5, 0x21, 0x00


	//----- nvinfo : EIATTR_SPARSE_MMA_MASK
	.align		4
.L_111:
        /*0068*/ 	.byte	0x03, 0x50
        /*006a*/ 	.short	0x0000


	//----- nvinfo : EIATTR_MAXREG_COUNT
	.align		4
        /*006c*/ 	.byte	0x03, 0x1b
        /*006e*/ 	.short	0x00ff


	//----- nvinfo : EIATTR_NUM_BARRIERS
	.align		4
        /*0070*/ 	.byte	0x02, 0x4c
        /*0072*/ 	.byte	0x01
	.zero		1


	//----- nvinfo : EIATTR_MERCURY_ISA_VERSION
	.align		4
        /*0074*/ 	.byte	0x03, 0x5f
        /*0076*/ 	.short	0x0101


	//----- nvinfo : EIATTR_VRC_CTA_INIT_COUNT
	.align		4
        /*0078*/ 	.byte	0x02, 0x4a
	.zero		1
	.zero		1


	//----- nvinfo : EIATTR_EXIT_INSTR_OFFSETS
	.align		4
        /*007c*/ 	.byte	0x04, 0x1c
        /*007e*/ 	.short	(.L_113 - .L_112)


	//   ....[0]....
.L_112:
        /*0080*/ 	.word	0x00000450


	//   ....[1]....
        /*0084*/ 	.word	0x000006e0


	//----- nvinfo : EIATTR_CRS_STACK_SIZE
	.align		4
.L_113:
        /*0088*/ 	.byte	0x04, 0x1e
        /*008a*/ 	.short	(.L_115 - .L_114)
.L_114:
        /*008c*/ 	.word	0x00000000


	//----- nvinfo : EIATTR_CBANK_PARAM_SIZE
	.align		4
.L_115:
        /*0090*/ 	.byte	0x03, 0x19
        /*0092*/ 	.short	0x0024


	//----- nvinfo : EIATTR_PARAM_CBANK
	.align		4
        /*0094*/ 	.byte	0x04, 0x0a
        /*0096*/ 	.short	(.L_117 - .L_116)
	.align		4
.L_116:
        /*0098*/ 	.word	index@(.nv.constant0._Z19KernPartialConvolvePfS_S_iii)
        /*009c*/ 	.short	0x0380
        /*009e*/ 	.short	0x0024


	//----- nvinfo : EIATTR_SW_WAR
	.align		4
.L_117:
        /*00a0*/ 	.byte	0x04, 0x36
        /*00a2*/ 	.short	(.L_119 - .L_118)
.L_118:
        /*00a4*/ 	.word	0x00000008
.L_119:


//--------------------- .nv.info._Z12KernConvolvePfS_S_iii --------------------------
	.section	.nv.info._Z12KernConvolvePfS_S_iii,"",@"SHT_CUDA_INFO"
	.sectionflags	@""
	.align	4


	//----- nvinfo : EIATTR_CUDA_API_VERSION
	.align		4
        /*0000*/ 	.byte	0x04, 0x37
        /*0002*/ 	.short	(.L_121 - .L_120)
.L_120:
        /*0004*/ 	.word	0x00000082


	//----- nvinfo : EIATTR_KPARAM_INFO
	.align		4
.L_121:
        /*0008*/ 	.byte	0x04, 0x17
        /*000a*/ 	.short	(.L_123 - .L_122)
.L_122:
        /*000c*/ 	.word	0x00000000
        /*0010*/ 	.short	0x0005
        /*0012*/ 	.short	0x0020
        /*0014*/ 	.byte	0x00, 0xf0, 0x11, 0x00


	//----- nvinfo : EIATTR_KPARAM_INFO
	.align		4
.L_123:
        /*0018*/ 	.byte	0x04, 0x17
        /*001a*/ 	.short	(.L_125 - .L_124)
.L_124:
        /*001c*/ 	.word	0x00000000
        /*0020*/ 	.short	0x0004
        /*0022*/ 	.short	0x001c
        /*0024*/ 	.byte	0x00, 0xf0, 0x11, 0x00


	//----- nvinfo : EIATTR_KPARAM_INFO
	.align		4
.L_125:
        /*0028*/ 	.byte	0x04, 0x17
        /*002a*/ 	.short	(.L_127 - .L_126)
.L_126:
        /*002c*/ 	.word	0x00000000
        /*0030*/ 	.short	0x0003
        /*0032*/ 	.short	0x0018
        /*0034*/ 	.byte	0x00, 0xf0, 0x11, 0x00


	//----- nvinfo : EIATTR_KPARAM_INFO
	.align		4
.L_127:
        /*0038*/ 	.byte	0x04, 0x17
        /*003a*/ 	.short	(.L_129 - .L_128)
.L_128:
        /*003c*/ 	.word	0x00000000
        /*0040*/ 	.short	0x0002
        /*0042*/ 	.short	0x0010
        /*0044*/ 	.byte	0x00, 0xf5, 0x21, 0x00


	//----- nvinfo : EIATTR_KPARAM_INFO
	.align		4
.L_129:
        /*0048*/ 	.byte	0x04, 0x17
        /*004a*/ 	.short	(.L_131 - .L_130)
.L_130:
        /*004c*/ 	.word	0x00000000
        /*0050*/ 	.short	0x0001
        /*0052*/ 	.short	0x0008
        /*0054*/ 	.byte	0x00, 0xf5, 0x21, 0x00


	//----- nvinfo : EIATTR_KPARAM_INFO
	.align		4
.L_131:
        /*0058*/ 	.byte	0x04, 0x17
        /*005a*/ 	.short	(.L_133 - .L_132)
.L_132:
        /*005c*/ 	.word	0x00000000
        /*0060*/ 	.short	0x0000
        /*0062*/ 	.short	0x0000
        /*0064*/ 	.byte	0x00, 0xf5, 0x21, 0x00


	//----- nvinfo : EIATTR_SPARSE_MMA_MASK
	.align		4
.L_133:
        /*0068*/ 	.byte	0x03, 0x50
        /*006a*/ 	.short	0x0000


	//----- nvinfo : EIATTR_MAXREG_COUNT
	.align		4
        /*006c*/ 	.byte	0x03, 0x1b
        /*006e*/ 	.short	0x00ff


	//----- nvinfo : EIATTR_NUM_BARRIERS
	.align		4
        /*0070*/ 	.byte	0x02, 0x4c
        /*0072*/ 	.byte	0x01
	.zero		1


	//----- nvinfo : EIATTR_MERCURY_ISA_VERSION
	.align		4
        /*0074*/ 	.byte	0x03, 0x5f
        /*0076*/ 	.short	0x0101


	//----- nvinfo : EIATTR_VRC_CTA_INIT_COUNT
	.align		4
        /*0078*/ 	.byte	0x02, 0x4a
	.zero		1
	.zero		1


	//----- nvinfo : EIATTR_EXIT_INSTR_OFFSETS
	.align		4
        /*007c*/ 	.byte	0x04, 0x1c
        /*007e*/ 	.short	(.L_135 - .L_134)


	//   ....[0]....
.L_134:
        /*0080*/ 	.word	0x000003e0


	//   ....[1]....
        /*0084*/ 	.word	0x000004b0


	//   ....[2]....
        /*0088*/ 	.word	0x00000ad0


	//----- nvinfo : EIATTR_CRS_STACK_SIZE
	.align		4
.L_135:
        /*008c*/ 	.byte	0x04, 0x1e
        /*008e*/ 	.short	(.L_137 - .L_136)
.L_136:
        /*0090*/ 	.word	0x00000000


	//----- nvinfo : EIATTR_CBANK_PARAM_SIZE
	.align		4
.L_137:
        /*0094*/ 	.byte	0x03, 0x19
        /*0096*/ 	.short	0x0024


	//----- nvinfo : EIATTR_PARAM_CBANK
	.align		4
        /*0098*/ 	.byte	0x04, 0x0a
        /*009a*/ 	.short	(.L_139 - .L_138)
	.align		4
.L_138:
        /*009c*/ 	.word	index@(.nv.constant0._Z12KernConvolvePfS_S_iii)
        /*00a0*/ 	.short	0x0380
        /*00a2*/ 	.short	0x0024


	//----- nvinfo : EIATTR_SW_WAR
	.align		4
.L_139:
        /*00a4*/ 	.byte	0x04, 0x36
        /*00a6*/ 	.short	(.L_141 - .L_140)
.L_140:
        /*00a8*/ 	.word	0x00000008
.L_141:


//--------------------- .nv.callgraph             --------------------------
	.section	.nv.callgraph,"",@"SHT_CUDA_CALLGRAPH"
	.align	4
	.sectionentsize	8
	.align		4
        /*0000*/ 	.word	0x00000000
	.align		4
        /*0004*/ 	.word	0xffffffff
	.align		4
        /*0008*/ 	.word	0x00000000
	.align		4
        /*000c*/ 	.word	0xfffffffe
	.align		4
        /*0010*/ 	.word	0x00000000
	.align		4
        /*0014*/ 	.word	0xfffffffd
	.align		4
        /*0018*/ 	.word	0x00000000
	.align		4
        /*001c*/ 	.word	0xfffffffc


//--------------------- .text._Z19KernReverseConvolvePfS_S_iiiii --------------------------
	.section	.text._Z19KernReverseConvolvePfS_S_iiiii,"ax",@progbits
	.align	128
        .global         _Z19KernReverseConvolvePfS_S_iiiii
        .type           _Z19KernReverseConvolvePfS_S_iiiii,@function
        .size           _Z19KernReverseConvolvePfS_S_iiiii,(.L_x_55 - _Z19KernReverseConvolvePfS_S_iiiii)
        .other          _Z19KernReverseConvolvePfS_S_iiiii,@"STO_CUDA_ENTRY STV_DEFAULT"
_Z19KernReverseConvolvePfS_S_iiiii:
.text._Z19KernReverseConvolvePfS_S_iiiii:
[----:B------:R-:W-:Y:S08]  /*0000*/  LDC R1, c[0x0][0x37c] ;  /* 0x0000df00ff017b82 */ /* 0x000ff00000000800 */
[----:B------:R-:W0:Y:S08]  /*0010*/  LDC R5, c[0x0][0x3a8] ;  /* 0x0000ea00ff057b82 */ /* 0x000e300000000800 */
[----:B------:R-:W1:Y:S01]  /*0020*/  S2UR UR4, SR_CTAID.Y ;  /* 0x00000000000479c3 */ /* 0x000e620000002600 */
[----:B0-----:R-:W-:-:S13]  /*0030*/  ISETP.GE.AND P0, PT, R5, 0x1, PT ;  /* 0x000000010500780c */ /* 0x001fda0003f06270 */
[----:B-1----:R-:W-:Y:S05]  /*0040*/  @!P0 EXIT ;  /* 0x000000000000894d */ /* 0x002fea0003800000 */
[----:B------:R-:W0:Y:S01]  /*0050*/  S2R R2, SR_TID.X ;  /* 0x0000000000027919 */ /* 0x000e220000002100 */
[----:B------:R-:W1:Y:S01]  /*0060*/  LDCU UR7, c[0x0][0x39c] ;  /* 0x00007380ff0777ac */ /* 0x000e620008000800 */
[----:B------:R-:W2:Y:S01]  /*0070*/  S2UR UR8, SR_CTAID.X ;  /* 0x00000000000879c3 */ /* 0x000ea20000002500 */
[----:B------:R-:W3:Y:S01]  /*0080*/  LDCU UR6, c[0x0][0x3a4] ;  /* 0x00007480ff0677ac */ /* 0x000ee20008000800 */
[----:B------:R-:W4:Y:S01]  /*0090*/  LDCU.64 UR10, c[0x0][0x358] ;  /* 0x00006b00ff0a77ac */ /* 0x000f220008000a00 */
[----:B-1----:R-:W-:Y:S02]  /*00a0*/  UISETP.GE.AND UP0, UPT, UR7, 0x1, UPT ;  /* 0x000000010700788c */ /* 0x002fe4000bf06270 */
[----:B------:R-:W-:Y:S02]  /*00b0*/  UIADD3 UR5, UPT, UPT, UR7, -0x1, URZ ;  /* 0xffffffff07057890 */ /* 0x000fe4000fffe0ff */
[----:B---3--:R-:W-:Y:S02]  /*00c0*/  UIMAD UR4, UR4, UR6, URZ ;  /* 0x00000006040472a4 */ /* 0x008fe4000f8e02ff */
[----:B------:R-:W-:-:S04]  /*00d0*/  ULEA.HI UR5, UR5, UR5, URZ, 0x1 ;  /* 0x0000000505057291 */ /* 0x000fc8000f8f08ff */
[----:B0-----:R-:W-:Y:S01]  /*00e0*/  IMAD R0, R2, R5, UR4 ;  /* 0x0000000402007e24 */ /* 0x001fe2000f8e0205 */
[----:B--2-4-:R-:W-:Y:S07]  /*00f0*/  BRA.U !UP0, `(.L_x_0) ;  /* 0x0000000108d07547 */ /* 0x014fee000b800000 */
[----:B------:R-:W0:Y:S01]  /*0100*/  LDC R7, c[0x0][0x398] ;  /* 0x0000e600ff077b82 */ /* 0x000e220000000800 */
[----:B------:R-:W-:-:S06]  /*0110*/  USHF.R.S32.HI UR5, URZ, 0x1, UR5 ;  /* 0x00000001ff057899 */ /* 0x000fcc0008011405 */
[----:B------:R-:W-:-:S04]  /*0120*/  IMAD R2, R2, R5, -UR5 ;  /* 0x8000000502027e24 */ /* 0x000fc8000f8e0205 */
[----:B------:R-:W-:Y:S01]  /*0130*/  VIADD R2, R2, UR4 ;  /* 0x0000000402027c36 */ /* 0x000fe20008000000 */
[----:B0-----:R-:W-:-:S05]  /*0140*/  VIMNMX R3, PT, PT, R0, R7, !PT ;  /* 0x0000000700037248 */ /* 0x001fca0007fe0100 */
[----:B------:R-:W-:-:S05]  /*0150*/  IMAD.IADD R8, R3, 0x1, -R0 ;  /* 0x0000000103087824 */ /* 0x000fca00078e0a00 */
[----:B------:R-:W-:-:S13]  /*0160*/  ISETP.NE.AND P0, PT, R8, RZ, PT ;  /* 0x000000ff0800720c */ /* 0x000fda0003f05270 */
[----:B------:R-:W-:Y:S05]  /*0170*/  @!P0 EXIT ;  /* 0x000000000000894d */ /* 0x000fea0003800000 */
[----:B------:R-:W-:Y:S02]  /*0180*/  UIMAD UR4, UR8, UR7, UR7 ;  /* 0x00000007080472a4 */ /* 0x000fe4000f8e0207 */
[C---:B------:R-:W-:Y:S01]  /*0190*/  IMAD R9, R7.reuse, UR8, R2 ;  /* 0x0000000807097c24 */ /* 0x040fe2000f8e0202 */
[----:B------:R-:W-:Y:S01]  /*01a0*/  IADD3 R10, PT, PT, R7, UR5, RZ ;  /* 0x00000005070a7c10 */ /* 0x000fe2000fffe0ff */
[----:B------:R-:W-:Y:S01]  /*01b0*/  IMAD.MOV.U32 R11, RZ, RZ, RZ ;  /* 0x000000ffff0b7224 */ /* 0x000fe200078e00ff */
[----:B------:R-:W-:Y:S01]  /*01c0*/  MOV R5, R0 ;  /* 0x0000000000057202 */ /* 0x000fe20000000f00 */
[----:B------:R-:W-:Y:S02]  /*01d0*/  UIADD3 UR7, UPT, UPT, -UR7, URZ, URZ ;  /* 0x000000ff07077290 */ /* 0x000fe4000fffe1ff */
[----:B------:R-:W-:-:S12]  /*01e0*/  UIADD3 UR4, UPT, UPT, UR4, -0x1, URZ ;  /* 0xffffffff04047890 */ /* 0x000fd8000fffe0ff */
.L_x_4:
[----:B------:R-:W0:Y:S01]  /*01f0*/  LDC R4, c[0x0][0x398] ;  /* 0x0000e600ff047b82 */ /* 0x000e220000000800 */
[----:B------:R-:W-:Y:S01]  /*0200*/  ISETP.GE.AND P0, PT, R5, R10, PT ;  /* 0x0000000a0500720c */ /* 0x000fe20003f06270 */
[----:B------:R-:W-:Y:S01]  /*0210*/  BSSY.RECONVERGENT B0, `(.L_x_1) ;  /* 0x0000018000007945 */ /* 0x000fe20003800200 */
[----:B------:R-:W-:-:S05]  /*0220*/  IMAD.MOV.U32 R15, RZ, RZ, RZ ;  /* 0x000000ffff0f7224 */ /* 0x000fca00078e00ff */
[----:B------:R-:W1:Y:S01]  /*0230*/  LDC.64 R2, c[0x0][0x390] ;  /* 0x0000e400ff027b82 */ /* 0x000e620000000a00 */
[----:B0-----:R-:W-:-:S05]  /*0240*/  IMAD R21, R4, UR8, R5 ;  /* 0x0000000804157c24 */ /* 0x001fca000f8e0205 */
[----:B------:R-:W-:Y:S05]  /*0250*/  @P0 BRA `(.L_x_2) ;  /* 0x00000000004c0947 */ /* 0x000fea0003800000 */
[----:B------:R-:W-:Y:S01]  /*0260*/  MOV R17, R5 ;  /* 0x0000000500117202 */ /* 0x000fe20000000f00 */
[----:B------:R-:W-:Y:S01]  /*0270*/  IMAD.IADD R13, R9, 0x1, R11 ;  /* 0x00000001090d7824 */ /* 0x000fe200078e020b */
[----:B------:R-:W-:Y:S01]  /*0280*/  MOV R19, UR4 ;  /* 0x0000000400137c02 */ /* 0x000fe20008000f00 */
[----:B------:R-:W-:-:S07]  /*0290*/  IMAD.U32 R12, RZ, RZ, UR7 ;  /* 0x00000007ff0c7e24 */ /* 0x000fce000f8e00ff */
.L_x_3:
[----:B------:R-:W0:Y:S01]  /*02a0*/  LDC.64 R6, c[0x0][0x388] ;  /* 0x0000e200ff067b82 */ /* 0x000e220000000a00 */
[----:B------:R-:W-:-:S07]  /*02b0*/  ISETP.GE.AND P0, PT, R17, UR5, PT ;  /* 0x0000000511007c0c */ /* 0x000fce000bf06270 */
[----:B------:R-:W2:Y:S06]  /*02c0*/  LDC.64 R4, c[0x0][0x380] ;  /* 0x0000e000ff047b82 */ /* 0x000eac0000000a00 */
[----:B0-----:R-:W-:-:S06]  /*02d0*/  @P0 IMAD.WIDE R6, R19, 0x4, R6 ;  /* 0x0000000413060825 */ /* 0x001fcc00078e0206 */
[----:B------:R-:W3:Y:S01]  /*02e0*/  @P0 LDG.E R6, desc[UR10][R6.64] ;  /* 0x0000000a06060981 */ /* 0x000ee2000c1e1900 */
[----:B--2---:R-:W-:-:S06]  /*02f0*/  @P0 IMAD.WIDE R4, R13, 0x4, R4 ;  /* 0x000000040d040825 */ /* 0x004fcc00078e0204 */
[----:B------:R-:W3:Y:S01]  /*0300*/  @P0 LDG.E R4, desc[UR10][R4.64] ;  /* 0x0000000a04040981 */ /* 0x000ee2000c1e1900 */
[----:B------:R-:W-:Y:S01]  /*0310*/  VIADD R17, R17, 0x1 ;  /* 0x0000000111117836 */ /* 0x000fe20000000000 */
[----:B------:R-:W-:-:S04]  /*0320*/  IADD3 R12, PT, PT, R12, 0x1, RZ ;  /* 0x000000010c0c7810 */ /* 0x000fc80007ffe0ff */
[----:B------:R-:W-:Y:S02]  /*0330*/  ISETP.NE.AND P2, PT, R12, RZ, PT ;  /* 0x000000ff0c00720c */ /* 0x000fe40003f45270 */
[----:B------:R-:W-:Y:S01]  /*0340*/  ISETP.GE.AND P1, PT, R17, R10, PT ;  /* 0x0000000a1100720c */ /* 0x000fe20003f26270 */
[----:B------:R-:W-:Y:S01]  /*0350*/  VIADD R13, R13, 0x1 ;  /* 0x000000010d0d7836 */ /* 0x000fe20000000000 */
[----:B------:R-:W-:Y:S01]  /*0360*/  IADD3 R19, PT, PT, R19, -0x1, RZ ;  /* 0xffffffff13137810 */ /* 0x000fe20007ffe0ff */
[----:B---3--:R-:W-:-:S10]  /*0370*/  @P0 FFMA R15, R6, R4, R15 ;  /* 0x00000004060f0223 */ /* 0x008fd4000000000f */
[----:B------:R-:W-:Y:S05]  /*0380*/  @!P1 BRA P2, `(.L_x_3) ;  /* 0xfffffffc00c49947 */ /* 0x000fea000103ffff */
.L_x_2:
[----:B------:R-:W-:Y:S05]  /*0390*/  BSYNC.RECONVERGENT B0 ;  /* 0x0000000000007941 */ /* 0x000fea0003800200 */
.L_x_1:
[----:B------:R-:W0:Y:S01]  /*03a0*/  LDCU UR6, c[0x0][0x3a8] ;  /* 0x00007500ff0677ac */ /* 0x000e220008000800 */
[----:B------:R-:W-:Y:S01]  /*03b0*/  IADD3 R11, PT, PT, R11, 0x1, RZ ;  /* 0x000000010b0b7810 */ /* 0x000fe20007ffe0ff */
[----:B-1----:R-:W-:-:S05]  /*03c0*/  IMAD.WIDE R2, R21, 0x4, R2 ;  /* 0x0000000415027825 */ /* 0x002fca00078e0202 */
[----:B------:R1:W-:Y:S01]  /*03d0*/  STG.E desc[UR10][R2.64], R15 ;  /* 0x0000000f02007986 */ /* 0x0003e2000c10190a */
[----:B0-----:R-:W-:-:S13]  /*03e0*/  ISETP.NE.AND P0, PT, R11, UR6, PT ;  /* 0x000000060b007c0c */ /* 0x001fda000bf05270 */
[----:B-1----:R-:W-:Y:S05]  /*03f0*/  @!P0 EXIT ;  /* 0x000000000000894d */ /* 0x002fea0003800000 */
[----:B------:R-:W-:Y:S01]  /*0400*/  ISETP.NE.AND P0, PT, R11, R8, PT ;  /* 0x000000080b00720c */ /* 0x000fe20003f05270 */
[----:B------:R-:W-:-:S12]  /*0410*/  IMAD.IADD R5, R0, 0x1, R11 ;  /* 0x0000000100057824 */ /* 0x000fd800078e020b */
[----:B------:R-:W-:Y:S05]  /*0420*/  @P0 BRA `(.L_x_4) ;  /* 0xfffffffc00700947 */ /* 0x000fea000383ffff */
[----:B------:R-:W-:Y:S05]  /*0430*/  EXIT ;  /* 0x000000000000794d */ /* 0x000fea0003800000 */
.L_x_0:
[----:B------:R-:W0:Y:S01]  /*0440*/  LDC R3, c[0x0][0x398] ;  /* 0x0000e600ff037b82 */ /* 0x000e220000000800 */
[----:B------:R-:W1:Y:S01]  /*0450*/  LDCU UR5, c[0x0][0x3a8] ;  /* 0x00007500ff0577ac */ /* 0x000e620008000800 */
[----:B------:R-:W-:-:S06]  /*0460*/  UMOV UR4, URZ ;  /* 0x000000ff00047c82 */ /* 0x000fcc0008000000 */
[----:B------:R-:W2:Y:S01]  /*0470*/  LDC.64 R4, c[0x0][0x390] ;  /* 0x0000e400ff047b82 */ /* 0x000ea20000000a00 */
[----:B0-----:R-:W-:Y:S01]  /*0480*/  VIMNMX R7, PT, PT, R0, R3, !PT ;  /* 0x0000000300077248 */ /* 0x001fe20007fe0100 */
[----:B------:R-:W-:-:S03]  /*0490*/  IMAD R6, R3, UR8, R0 ;  /* 0x0000000803067c24 */ /* 0x000fc6000f8e0200 */
[----:B-1----:R-:W-:-:S07]  /*04a0*/  IADD3 R7, PT, PT, -R0, R7, RZ ;  /* 0x0000000700077210 */ /* 0x002fce0007ffe1ff */
.L_x_5:
[----:B------:R-:W-:-:S13]  /*04b0*/  ISETP.NE.AND P0, PT, R7, UR4, PT ;  /* 0x0000000407007c0c */ /* 0x000fda000bf05270 */
[----:B0-----:R-:W-:Y:S05]  /*04c0*/  @!P0 EXIT ;  /* 0x000000000000894d */ /* 0x001fea0003800000 */
[----:B------:R-:W-:Y:S01]  /*04d0*/  IADD3 R3, PT, PT, R6, UR4, RZ ;  /* 0x0000000406037c10 */ /* 0x000fe2000fffe0ff */
[----:B------:R-:W-:-:S04]  /*04e0*/  UIADD3 UR4, UPT, UPT, UR4, 0x1, URZ ;  /* 0x0000000104047890 */ /* 0x000fc8000fffe0ff */
[----:B--2---:R-:W-:Y:S01]  /*04f0*/  IMAD.WIDE R2, R3, 0x4, R4 ;  /* 0x0000000403027825 */ /* 0x004fe200078e0204 */
[----:B------:R-:W-:-:S04]  /*0500*/  UISETP.NE.AND UP0, UPT, UR4, UR5, UPT ;  /* 0x000000050400728c */ /* 0x000fc8000bf05270 */
[----:B------:R0:W-:Y:S05]  /*0510*/  STG.E desc[UR10][R2.64], RZ ;  /* 0x000000ff02007986 */ /* 0x0001ea000c10190a */
[----:B------:R-:W-:Y:S05]  /*0520*/  BRA.U UP0, `(.L_x_5) ;  /* 0xfffffffd00e07547 */ /* 0x000fea000b83ffff */
[----:B------:R-:W-:Y:S05]  /*0530*/  EXIT ;  /* 0x000000000000794d */ /* 0x000fea0003800000 */
.L_x_6:
[----:B------:R-:W-:-:S00]  /*0540*/  BRA `(.L_x_6) ;  /* 0xfffffffc00fc7947 */ /* 0x000fc0000383ffff */
[----:B------:R-:W-:-:S00]  /*0550*/  NOP ;  /* 0x0000000000007918 */ /* 0x000fc00000000000 */
        /* <DEDUP_REMOVED lines=10> */
.L_x_55:


//--------------------- .text._Z14KernAddSignalsPfS_iiii --------------------------
	.section	.text._Z14KernAddSignalsPfS_iiii,"ax",@progbits
	.align	128
        .global         _Z14KernAddSignalsPfS_iiii
        .type           _Z14KernAddSignalsPfS_iiii,@function
        .size           _Z14KernAddSignalsPfS_iiii,(.L_x_56 - _Z14KernAddSignalsPfS_iiii)
        .other          _Z14KernAddSignalsPfS_iiii,@"STO_CUDA_ENTRY STV_DEFAULT"
_Z14KernAddSignalsPfS_iiii:
.text._Z14KernAddSignalsPfS_iiii:
[----:B------:R-:W-:Y:S08]  /*0000*/  LDC R1, c[0x0][0x37c] ;  /* 0x0000df00ff017b82 */ /* 0x000ff00000000800 */
[----:B------:R-:W0:Y:S01]  /*0010*/  LDC.64 R4, c[0x0][0x398] ;  /* 0x0000e600ff047b82 */ /* 0x000e220000000a00 */
[----:B------:R-:W1:Y:S07]  /*0020*/  S2R R2, SR_TID.X ;  /* 0x0000000000027919 */ /* 0x000e6e0000002100 */
[----:B------:R-:W2:Y:S01]  /*0030*/  S2UR UR4, SR_CTAID.X ;  /* 0x00000000000479c3 */ /* 0x000ea20000002500 */
[----:B0-----:R-:W-:-:S13]  /*0040*/  ISETP.GE.AND P0, PT, R5, 0x1, PT ;  /* 0x000000010500780c */ /* 0x001fda0003f06270 */
[----:B-12---:R-:W-:Y:S05]  /*0050*/  @!P0 EXIT ;  /* 0x000000000000894d */ /* 0x006fea0003800000 */
[----:B------:R-:W0:Y:S01]  /*0060*/  LDC R6, c[0x0][0x394] ;  /* 0x0000e500ff067b82 */ /* 0x000e220000000800 */
[----:B------:R-:W-:Y:S01]  /*0070*/  IMAD R0, R4, UR4, RZ ;  /* 0x0000000404007c24 */ /* 0x000fe2000f8e02ff */
[----:B------:R-:W1:Y:S03]  /*0080*/  LDCU.64 UR6, c[0x0][0x358] ;  /* 0x00006b00ff0677ac */ /* 0x000e660008000a00 */
[----:B------:R-:W-:Y:S01]  /*0090*/  IMAD R0, R2, R5, R0 ;  /* 0x0000000502007224 */ /* 0x000fe200078e0200 */
[----:B0-----:R-:W-:-:S13]  /*00a0*/  ISETP.GE.AND P0, PT, R6, 0x1, PT ;  /* 0x000000010600780c */ /* 0x001fda0003f06270 */
[----:B-1----:R-:W-:Y:S05]  /*00b0*/  @!P0 BRA `(.L_x_7) ;  /* 0x0000000800708947 */ /* 0x002fea0003800000 */
[----:B------:R-:W0:Y:S02]  /*00c0*/  LDCU UR4, c[0x0][0x390] ;  /* 0x00007200ff0477ac */ /* 0x000e240008000800 */
[----:B0-----:R-:W-:-:S04]  /*00d0*/  VIMNMX R3, PT, PT, R0, UR4, !PT ;  /* 0x0000000400037c48 */ /* 0x001fc8000ffe0100 */
[----:B------:R-:W-:-:S04]  /*00e0*/  IADD3 R2, PT, PT, -R0, R3, RZ ;  /* 0x0000000300027210 */ /* 0x000fc80007ffe1ff */
[----:B------:R-:W-:-:S13]  /*00f0*/  ISETP.NE.AND P0, PT, R2, RZ, PT ;  /* 0x000000ff0200720c */ /* 0x000fda0003f05270 */
[----:B------:R-:W-:Y:S05]  /*0100*/  @!P0 EXIT ;  /* 0x000000000000894d */ /* 0x000fea0003800000 */
[C---:B------:R-:W-:Y:S02]  /*0110*/  LOP3.LUT R3, R6.reuse, 0xf, RZ, 0xc0, !PT ;  /* 0x0000000f06037812 */ /* 0x040fe400078ec0ff */
[----:B------:R-:W-:Y:S02]  /*0120*/  LOP3.LUT R4, R6, 0x7, RZ, 0xc0, !PT ;  /* 0x0000000706047812 */ /* 0x000fe400078ec0ff */
[----:B------:R-:W-:Y:S02]  /*0130*/  IADD3 R5, PT, PT, R3, -0x1, RZ ;  /* 0xffffffff03057810 */ /* 0x000fe40007ffe0ff */
[----:B------:R-:W-:Y:S02]  /*0140*/  IADD3 R7, PT, PT, R4, -0x1, RZ ;  /* 0xffffffff04077810 */ /* 0x000fe40007ffe0ff */
[----:B------:R-:W-:Y:S02]  /*0150*/  ISETP.GE.U32.AND P0, PT, R5, 0x7, PT ;  /* 0x000000070500780c */ /* 0x000fe40003f06070 */
[----:B------:R-:W-:-:S02]  /*0160*/  LOP3.LUT R5, R6, 0x7ffffff0, RZ, 0xc0, !PT ;  /* 0x7ffffff006057812 */ /* 0x000fc400078ec0ff */
[----:B------:R-:W-:Y:S01]  /*0170*/  ISETP.GE.U32.AND P1, PT, R7, 0x3, PT ;  /* 0x000000030700780c */ /* 0x000fe20003f26070 */
[----:B------:R-:W-:Y:S01]  /*0180*/  HFMA2 R7, -RZ, RZ, 0, 0 ;  /* 0x00000000ff077431 */ /* 0x000fe200000001ff */
[----:B------:R-:W-:Y:S02]  /*0190*/  LOP3.LUT R6, R6, 0x3, RZ, 0xc0, !PT ;  /* 0x0000000306067812 */ /* 0x000fe400078ec0ff */
[----:B------:R-:W-:Y:S02]  /*01a0*/  MOV R8, R0 ;  /* 0x0000000000087202 */ /* 0x000fe40000000f00 */
[----:B------:R-:W-:-:S07]  /*01b0*/  IADD3 R9, PT, PT, -R5, RZ, RZ ;  /* 0x000000ff05097210 */ /* 0x000fce0007ffe1ff */
.L_x_13:
[----:B0-----:R-:W0:Y:S01]  /*01c0*/  LDCU UR4, c[0x0][0x394] ;  /* 0x00007280ff0477ac */ /* 0x001e220008000800 */
[----:B------:R-:W-:Y:S01]  /*01d0*/  CS2R R16, SRZ ;  /* 0x0000000000107805 */ /* 0x000fe2000001ff00 */
[----:B0-----:R-:W-:-:S09]  /*01e0*/  UISETP.GE.U32.AND UP0, UPT, UR4, 0x10, UPT ;  /* 0x000000100400788c */ /* 0x001fd2000bf06070 */
[----:B------:R-:W-:Y:S05]  /*01f0*/  BRA.U !UP0, `(.L_x_8) ;  /* 0x0000000108e87547 */ /* 0x000fea000b800000 */
[----:B------:R-:W-:Y:S01]  /*0200*/  HFMA2 R16, -RZ, RZ, 0, 0 ;  /* 0x00000000ff107431 */ /* 0x000fe200000001ff */
[----:B------:R-:W-:Y:S02]  /*0210*/  MOV R12, R8 ;  /* 0x00000008000c7202 */ /* 0x000fe40000000f00 */
[----:B------:R-:W-:-:S07]  /*0220*/  MOV R21, R9 ;  /* 0x0000000900157202 */ /* 0x000fce0000000f00 */
.L_x_9:
[----:B------:R-:W0:Y:S08]  /*0230*/  LDC.64 R10, c[0x0][0x380] ;  /* 0x0000e000ff0a7b82 */ /* 0x000e300000000a00 */
[----:B------:R-:W1:Y:S01]  /*0240*/  LDC R13, c[0x0][0x390] ;  /* 0x0000e400ff0d7b82 */ /* 0x000e620000000800 */
[----:B0-----:R-:W-:-:S05]  /*0250*/  IMAD.WIDE R10, R12, 0x4, R10 ;  /* 0x000000040c0a7825 */ /* 0x001fca00078e020a */
[----:B------:R-:W2:Y:S01]  /*0260*/  LDG.E R29, desc[UR6][R10.64] ;  /* 0x000000060a1d7981 */ /* 0x000ea2000c1e1900 */
[----:B-1----:R-:W-:-:S05]  /*0270*/  IMAD.WIDE R26, R13, 0x4, R10 ;  /* 0x000000040d1a7825 */ /* 0x002fca00078e020a */
[----:B------:R0:W3:Y:S01]  /*0280*/  LDG.E R22, desc[UR6][R26.64] ;  /* 0x000000061a167981 */ /* 0x0000e2000c1e1900 */
[----:B------:R-:W-:-:S05]  /*0290*/  IMAD.WIDE R24, R13, 0x4, R26 ;  /* 0x000000040d187825 */ /* 0x000fca00078e021a */
[----:B------:R-:W4:Y:S01]  /*02a0*/  LDG.E R10, desc[UR6][R24.64] ;  /* 0x00000006180a7981 */ /* 0x000f22000c1e1900 */
[----:B------:R-:W-:-:S05]  /*02b0*/  IMAD.WIDE R14, R13, 0x4, R24 ;  /* 0x000000040d0e7825 */ /* 0x000fca00078e0218 */
[----:B------:R1:W5:Y:S01]  /*02c0*/  LDG.E R20, desc[UR6][R14.64] ;  /* 0x000000060e147981 */ /* 0x000362000c1e1900 */
[----:B------:R-:W-:-:S05]  /*02d0*/  IMAD.WIDE R18, R13, 0x4, R14 ;  /* 0x000000040d127825 */ /* 0x000fca00078e020e */
[----:B------:R1:W5:Y:S01]  /*02e0*/  LDG.E R11, desc[UR6][R18.64] ;  /* 0x00000006120b7981 */ /* 0x000362000c1e1900 */
[----:B0-----:R-:W-:-:S04]  /*02f0*/  IMAD.WIDE R26, R13, 0x4, R18 ;  /* 0x000000040d1a7825 */ /* 0x001fc800078e0212 */
[C---:B-1----:R-:W-:Y:S02]  /*0300*/  IMAD.WIDE R14, R13.reuse, 0x4, R26 ;  /* 0x000000040d0e7825 */ /* 0x042fe400078e021a */
[----:B------:R-:W5:Y:S02]  /*0310*/  LDG.E R27, desc[UR6][R26.64] ;  /* 0x000000061a1b7981 */ /* 0x000f64000c1e1900 */
[----:B------:R-:W-:-:S04]  /*0320*/  IMAD.WIDE R24, R13, 0x4, R14 ;  /* 0x000000040d187825 */ /* 0x000fc800078e020e */
[----:B------:R-:W-:Y:S01]  /*0330*/  IMAD.WIDE R18, R13, 0x4, R24 ;  /* 0x000000040d127825 */ /* 0x000fe200078e0218 */
[----:B------:R0:W5:Y:S04]  /*0340*/  LDG.E R26, desc[UR6][R14.64] ;  /* 0x000000060e1a7981 */ /* 0x000168000c1e1900 */
[----:B------:R-:W5:Y:S04]  /*0350*/  LDG.E R25, desc[UR6][R24.64] ;  /* 0x0000000618197981 */ /* 0x000f68000c1e1900 */
[----:B------:R-:W5:Y:S01]  /*0360*/  LDG.E R24, desc[UR6][R18.64] ;  /* 0x0000000612187981 */ /* 0x000f62000c1e1900 */
[----:B--2---:R-:W-:Y:S01]  /*0370*/  FADD R29, R29, R16 ;  /* 0x000000101d1d7221 */ /* 0x004fe20000000000 */
[----:B------:R-:W-:-:S05]  /*0380*/  IMAD.WIDE R16, R13, 0x4, R18 ;  /* 0x000000040d107825 */ /* 0x000fca00078e0212 */
[----:B------:R1:W2:Y:S01]  /*0390*/  LDG.E R23, desc[UR6][R16.64] ;  /* 0x0000000610177981 */ /* 0x0002a2000c1e1900 */
[----:B0-----:R-:W-:-:S04]  /*03a0*/  IMAD.WIDE R14, R13, 0x4, R16 ;  /* 0x000000040d0e7825 */ /* 0x001fc800078e0210 */
[----:B-1----:R-:W-:-:S04]  /*03b0*/  IMAD.WIDE R16, R13, 0x4, R14 ;  /* 0x000000040d107825 */ /* 0x002fc800078e020e */
[----:B---3--:R-:W-:Y:S01]  /*03c0*/  FADD R29, R29, R22 ;  /* 0x000000161d1d7221 */ /* 0x008fe20000000000 */
[----:B------:R-:W3:Y:S01]  /*03d0*/  LDG.E R14, desc[UR6][R14.64] ;  /* 0x000000060e0e7981 */ /* 0x000ee2000c1e1900 */
[----:B------:R-:W-:-:S03]  /*03e0*/  IMAD.WIDE R18, R13, 0x4, R16 ;  /* 0x000000040d127825 */ /* 0x000fc600078e0210 */
[----:B------:R-:W3:Y:S04]  /*03f0*/  LDG.E R28, desc[UR6][R16.64] ;  /* 0x00000006101c7981 */ /* 0x000ee8000c1e1900 */
[----:B------:R0:W3:Y:S01]  /*0400*/  LDG.E R22, desc[UR6][R18.64] ;  /* 0x0000000612167981 */ /* 0x0000e2000c1e1900 */
[----:B----4-:R-:W-:Y:S01]  /*0410*/  FADD R29, R29, R10 ;  /* 0x0000000a1d1d7221 */ /* 0x010fe20000000000 */
[----:B0-----:R-:W-:-:S05]  /*0420*/  IMAD.WIDE R18, R13, 0x4, R18 ;  /* 0x000000040d127825 */ /* 0x001fca00078e0212 */
[----:B------:R0:W4:Y:S01]  /*0430*/  LDG.E R10, desc[UR6][R18.64] ;  /* 0x00000006120a7981 */ /* 0x000122000c1e1900 */
[----:B-----5:R-:W-:Y:S01]  /*0440*/  FADD R29, R29, R20 ;  /* 0x000000141d1d7221 */ /* 0x020fe20000000000 */
[----:B0-----:R-:W-:-:S05]  /*0450*/  IMAD.WIDE R18, R13, 0x4, R18 ;  /* 0x000000040d127825 */ /* 0x001fca00078e0212 */
[----:B------:R-:W5:Y:S01]  /*0460*/  LDG.E R20, desc[UR6][R18.64] ;  /* 0x0000000612147981 */ /* 0x000f62000c1e1900 */
[----:B------:R-:W-:-:S06]  /*0470*/  IMAD.WIDE R16, R13, 0x4, R18 ;  /* 0x000000040d107825 */ /* 0x000fcc00078e0212 */
[----:B------:R-:W5:Y:S01]  /*0480*/  LDG.E R16, desc[UR6][R16.64] ;  /* 0x0000000610107981 */ /* 0x000f62000c1e1900 */
[----:B------:R-:W-:-:S04]  /*0490*/  FADD R11, R29, R11 ;  /* 0x0000000b1d0b7221 */ /* 0x000fc80000000000 */
[----:B------:R-:W-:-:S04]  /*04a0*/  FADD R11, R11, R27 ;  /* 0x0000001b0b0b7221 */ /* 0x000fc80000000000 */
[----:B------:R-:W-:-:S04]  /*04b0*/  FADD R26, R11, R26 ;  /* 0x0000001a0b1a7221 */ /* 0x000fc80000000000 */
[----:B------:R-:W-:-:S04]  /*04c0*/  FADD R25, R26, R25 ;  /* 0x000000191a197221 */ /* 0x000fc80000000000 */
[----:B------:R-:W-:Y:S01]  /*04d0*/  FADD R24, R25, R24 ;  /* 0x0000001819187221 */ /* 0x000fe20000000000 */
[----:B------:R-:W-:-:S04]  /*04e0*/  IADD3 R21, PT, PT, R21, 0x10, RZ ;  /* 0x0000001015157810 */ /* 0x000fc80007ffe0ff */
[----:B------:R-:W-:Y:S02]  /*04f0*/  ISETP.NE.AND P2, PT, R21, RZ, PT ;  /* 0x000000ff1500720c */ /* 0x000fe40003f45270 */
[----:B------:R-:W-:Y:S01]  /*0500*/  LEA R12, R13, R12, 0x4 ;  /* 0x0000000c0d0c7211 */ /* 0x000fe200078e20ff */
[----:B--2---:R-:W-:-:S04]  /*0510*/  FADD R23, R24, R23 ;  /* 0x0000001718177221 */ /* 0x004fc80000000000 */
[----:B---3--:R-:W-:-:S04]  /*0520*/  FADD R23, R23, R14 ;  /* 0x0000000e17177221 */ /* 0x008fc80000000000 */
[----:B------:R-:W-:-:S04]  /*0530*/  FADD R23, R23, R28 ;  /* 0x0000001c17177221 */ /* 0x000fc80000000000 */
[----:B------:R-:W-:-:S04]  /*0540*/  FADD R23, R23, R22 ;  /* 0x0000001617177221 */ /* 0x000fc80000000000 */
[----:B----4-:R-:W-:-:S04]  /*0550*/  FADD R23, R23, R10 ;  /* 0x0000000a17177221 */ /* 0x010fc80000000000 */
[----:B-----5:R-:W-:-:S04]  /*0560*/  FADD R23, R23, R20 ;  /* 0x0000001417177221 */ /* 0x020fc80000000000 */
[----:B------:R-:W-:Y:S01]  /*0570*/  FADD R16, R23, R16 ;  /* 0x0000001017107221 */ /* 0x000fe20000000000 */
[----:B------:R-:W-:Y:S06]  /*0580*/  @P2 BRA `(.L_x_9) ;  /* 0xfffffffc00282947 */ /* 0x000fec000383ffff */
[----:B------:R-:W-:-:S07]  /*0590*/  MOV R17, R5 ;  /* 0x0000000500117202 */ /* 0x000fce0000000f00 */
.L_x_8:
[----:B------:R-:W-:-:S13]  /*05a0*/  ISETP.NE.AND P2, PT, R3, RZ, PT ;  /* 0x000000ff0300720c */ /* 0x000fda0003f45270 */
[----:B------:R-:W-:Y:S05]  /*05b0*/  @!P2 BRA `(.L_x_10) ;  /* 0x000000040004a947 */ /* 0x000fea0003800000 */
[----:B------:R-:W-:Y:S01]  /*05c0*/  ISETP.NE.AND P2, PT, R4, RZ, PT ;  /* 0x000000ff0400720c */ /* 0x000fe20003f45270 */
[----:B------:R-:W-:-:S12]  /*05d0*/  @!P0 BRA `(.L_x_11) ;  /* 0x0000000000708947 */ /* 0x000fd80003800000 */
[----:B------:R-:W0:Y:S08]  /*05e0*/  LDC R27, c[0x0][0x390] ;  /* 0x0000e400ff1b7b82 */ /* 0x000e300000000800 */
[----:B------:R-:W1:Y:S01]  /*05f0*/  LDC.64 R14, c[0x0][0x380] ;  /* 0x0000e000ff0e7b82 */ /* 0x000e620000000a00 */
[----:B0-----:R-:W-:-:S04]  /*0600*/  IMAD R11, R17, R27, R8 ;  /* 0x0000001b110b7224 */ /* 0x001fc800078e0208 */
[----:B-1----:R-:W-:-:S04]  /*0610*/  IMAD.WIDE R14, R11, 0x4, R14 ;  /* 0x000000040b0e7825 */ /* 0x002fc800078e020e */
[C---:B------:R-:W-:Y:S02]  /*0620*/  IMAD.WIDE R18, R27.reuse, 0x4, R14 ;  /* 0x000000041b127825 */ /* 0x040fe400078e020e */
[----:B------:R-:W2:Y:S02]  /*0630*/  LDG.E R15, desc[UR6][R14.64] ;  /* 0x000000060e0f7981 */ /* 0x000ea4000c1e1900 */
[C---:B------:R-:W-:Y:S02]  /*0640*/  IMAD.WIDE R12, R27.reuse, 0x4, R18 ;  /* 0x000000041b0c7825 */ /* 0x040fe400078e0212 */
[----:B------:R-:W3:Y:S02]  /*0650*/  LDG.E R18, desc[UR6][R18.64] ;  /* 0x0000000612127981 */ /* 0x000ee4000c1e1900 */
[C---:B------:R-:W-:Y:S02]  /*0660*/  IMAD.WIDE R10, R27.reuse, 0x4, R12 ;  /* 0x000000041b0a7825 */ /* 0x040fe400078e020c */
[----:B------:R-:W4:Y:S02]  /*0670*/  LDG.E R12, desc[UR6][R12.64] ;  /* 0x000000060c0c7981 */ /* 0x000f24000c1e1900 */
[----:B------:R-:W-:-:S02]  /*0680*/  IMAD.WIDE R20, R27, 0x4, R10 ;  /* 0x000000041b147825 */ /* 0x000fc400078e020a */
[----:B------:R-:W5:Y:S02]  /*0690*/  LDG.E R10, desc[UR6][R10.64] ;  /* 0x000000060a0a7981 */ /* 0x000f64000c1e1900 */
[C---:B------:R-:W-:Y:S02]  /*06a0*/  IMAD.WIDE R22, R27.reuse, 0x4, R20 ;  /* 0x000000041b167825 */ /* 0x040fe400078e0214 */
[----:B------:R-:W5:Y:S02]  /*06b0*/  LDG.E R20, desc[UR6][R20.64] ;  /* 0x0000000614147981 */ /* 0x000f64000c1e1900 */
[C---:B------:R-:W-:Y:S02]  /*06c0*/  IMAD.WIDE R24, R27.reuse, 0x4, R22 ;  /* 0x000000041b187825 */ /* 0x040fe400078e0216 */
[----:B------:R-:W5:Y:S02]  /*06d0*/  LDG.E R22, desc[UR6][R22.64] ;  /* 0x0000000616167981 */ /* 0x000f64000c1e1900 */
[----:B------:R-:W-:-:S02]  /*06e0*/  IMAD.WIDE R26, R27, 0x4, R24 ;  /* 0x000000041b1a7825 */ /* 0x000fc400078e0218 */
[----:B------:R-:W5:Y:S04]  /*06f0*/  LDG.E R24, desc[UR6][R24.64] ;  /* 0x0000000618187981 */ /* 0x000f68000c1e1900 */
[----:B------:R-:W5:Y:S01]  /*0700*/  LDG.E R26, desc[UR6][R26.64] ;  /* 0x000000061a1a7981 */ /* 0x000f62000c1e1900 */
[----:B------:R-:W-:Y:S01]  /*0710*/  IADD3 R17, PT, PT, R17, 0x8, RZ ;  /* 0x0000000811117810 */ /* 0x000fe20007ffe0ff */
[----:B--2---:R-:W-:-:S04]  /*0720*/  FADD R15, R16, R15 ;  /* 0x0000000f100f7221 */ /* 0x004fc80000000000 */
[----:B---3--:R-:W-:-:S04]  /*0730*/  FADD R15, R15, R18 ;  /* 0x000000120f0f7221 */ /* 0x008fc80000000000 */
[----:B----4-:R-:W-:-:S04]  /*0740*/  FADD R15, R15, R12 ;  /* 0x0000000c0f0f7221 */ /* 0x010fc80000000000 */
[----:B-----5:R-:W-:-:S04]  /*0750*/  FADD R15, R15, R10 ;  /* 0x0000000a0f0f7221 */ /* 0x020fc80000000000 */
[----:B------:R-:W-:-:S04]  /*0760*/  FADD R15, R15, R20 ;  /* 0x000000140f0f7221 */ /* 0x000fc80000000000 */
[----:B------:R-:W-:-:S04]  /*0770*/  FADD R15, R15, R22 ;  /* 0x000000160f0f7221 */ /* 0x000fc80000000000 */
[----:B------:R-:W-:-:S04]  /*0780*/  FADD R15, R15, R24 ;  /* 0x000000180f0f7221 */ /* 0x000fc80000000000 */
[----:B------:R-:W-:-:S07]  /*0790*/  FADD R16, R15, R26 ;  /* 0x0000001a0f107221 */ /* 0x000fce0000000000 */
.L_x_11:
        /* <DEDUP_REMOVED lines=11> */
[----:B------:R-:W-:Y:S02]  /*0850*/  IMAD.WIDE R14, R15, 0x4, R12 ;  /* 0x000000040f0e7825 */ /* 0x000fe400078e020c */
[----:B------:R-:W4:Y:S04]  /*0860*/  LDG.E R13, desc[UR6][R12.64] ;  /* 0x000000060c0d7981 */ /* 0x000f28000c1e1900 */
[----:B------:R-:W5:Y:S01]  /*0870*/  LDG.E R15, desc[UR6][R14.64] ;  /* 0x000000060e0f7981 */ /* 0x000f62000c1e1900 */
[----:B------:R-:W-:Y:S01]  /*0880*/  IADD3 R17, PT, PT, R17, 0x4, RZ ;  /* 0x0000000411117810 */ /* 0x000fe20007ffe0ff */
[----:B--2---:R-:W-:-:S04]  /*0890*/  FADD R16, R16, R19 ;  /* 0x0000001310107221 */ /* 0x004fc80000000000 */
[----:B---3--:R-:W-:-:S04]  /*08a0*/  FADD R16, R16, R11 ;  /* 0x0000000b10107221 */ /* 0x008fc80000000000 */
[----:B----4-:R-:W-:-:S04]  /*08b0*/  FADD R16, R16, R13 ;  /* 0x0000000d10107221 */ /* 0x010fc80000000000 */
[----:B-----5:R-:W-:-:S07]  /*08c0*/  FADD R16, R16, R15 ;  /* 0x0000000f10107221 */ /* 0x020fce0000000000 */
.L_x_12:
[----:B------:R-:W-:Y:S05]  /*08d0*/  @!P2 BRA `(.L_x_10) ;  /* 0x00000000003ca947 */ /* 0x000fea0003800000 */
[----:B------:R-:W0:Y:S08]  /*08e0*/  LDC R15, c[0x0][0x390] ;  /* 0x0000e400ff0f7b82 */ /* 0x000e300000000800 */
[----:B------:R-:W1:Y:S01]  /*08f0*/  LDC.64 R10, c[0x0][0x380] ;  /* 0x0000e000ff0a7b82 */ /* 0x000e620000000a00 */
[----:B0-----:R-:W-:-:S04]  /*0900*/  IMAD R13, R17, R15, R8 ;  /* 0x0000000f110d7224 */ /* 0x001fc800078e0208 */
[----:B-1----:R-:W-:-:S05]  /*0910*/  IMAD.WIDE R10, R13, 0x4, R10 ;  /* 0x000000040d0a7825 */ /* 0x002fca00078e020a */
[----:B------:R-:W2:Y:S01]  /*0920*/  LDG.E R13, desc[UR6][R10.64] ;  /* 0x000000060a0d7981 */ /* 0x000ea2000c1e1900 */
[----:B------:R-:W-:Y:S01]  /*0930*/  ISETP.NE.AND P2, PT, R6, 0x1, PT ;  /* 0x000000010600780c */ /* 0x000fe20003f45270 */
[----:B--2---:R-:W-:-:S12]  /*0940*/  FADD R16, R16, R13 ;  /* 0x0000000d10107221 */ /* 0x004fd80000000000 */
[----:B------:R-:W-:Y:S05]  /*0950*/  @!P2 BRA `(.L_x_10) ;  /* 0x00000000001ca947 */ /* 0x000fea0003800000 */
[----:B------:R-:W-:Y:S01]  /*0960*/  ISETP.NE.AND P2, PT, R6, 0x2, PT ;  /* 0x000000020600780c */ /* 0x000fe20003f45270 */
[----:B------:R-:W-:-:S12]  /*0970*/  IMAD.WIDE R12, R15, 0x4, R10 ;  /* 0x000000040f0c7825 */ /* 0x000fd800078e020a */
[----:B------:R-:W-:Y:S02]  /*0980*/  @P2 IMAD.WIDE R10, R15, 0x4, R12 ;  /* 0x000000040f0a2825 */ /* 0x000fe400078e020c */
[----:B------:R-:W2:Y:S04]  /*0990*/  LDG.E R13, desc[UR6][R12.64] ;  /* 0x000000060c0d7981 */ /* 0x000ea8000c1e1900 */
[----:B------:R-:W3:Y:S01]  /*09a0*/  @P2 LDG.E R11, desc[UR6][R10.64] ;  /* 0x000000060a0b2981 */ /* 0x000ee2000c1e1900 */
[----:B--2---:R-:W-:-:S04]  /*09b0*/  FADD R16, R16, R13 ;  /* 0x0000000d10107221 */ /* 0x004fc80000000000 */
[----:B---3--:R-:W-:-:S07]  /*09c0*/  @P2 FADD R16, R16, R11 ;  /* 0x0000000b10102221 */ /* 0x008fce0000000000 */
.L_x_10:
[----:B------:R-:W0:Y:S01]  /*09d0*/  LDCU UR4, c[0x0][0x39c] ;  /* 0x00007380ff0477ac */ /* 0x000e220008000800 */
[----:B------:R-:W1:Y:S01]  /*09e0*/  LDC.64 R10, c[0x0][0x388] ;  /* 0x0000e200ff0a7b82 */ /* 0x000e620000000a00 */
[----:B------:R-:W-:-:S04]  /*09f0*/  IADD3 R7, PT, PT, R7, 0x1, RZ ;  /* 0x0000000107077810 */ /* 0x000fc80007ffe0ff */
[----:B0-----:R-:W-:Y:S01]  /*0a00*/  ISETP.NE.AND P2, PT, R7, UR4, PT ;  /* 0x0000000407007c0c */ /* 0x001fe2000bf45270 */
[----:B-1----:R-:W-:-:S05]  /*0a10*/  IMAD.WIDE R10, R8, 0x4, R10 ;  /* 0x00000004080a7825 */ /* 0x002fca00078e020a */
[----:B------:R0:W-:Y:S07]  /*0a20*/  STG.E desc[UR6][R10.64], R16 ;  /* 0x000000100a007986 */ /* 0x0001ee000c101906 */
[----:B------:R-:W-:Y:S05]  /*0a30*/  @!P2 EXIT ;  /* 0x000000000000a94d */ /* 0x000fea0003800000 */
[----:B------:R-:W-:Y:S02]  /*0a40*/  ISETP.NE.AND P2, PT, R7, R2, PT ;  /* 0x000000020700720c */ /* 0x000fe40003f45270 */
[----:B------:R-:W-:-:S11]  /*0a50*/  IADD3 R8, PT, PT, R0, R7, RZ ;  /* 0x0000000700087210 */ /* 0x000fd60007ffe0ff */
[----:B------:R-:W-:Y:S05]  /*0a60*/  @P2 BRA `(.L_x_13) ;  /* 0xfffffff400d42947 */ /* 0x000fea000383ffff */
[----:B------:R-:W-:Y:S05]  /*0a70*/  EXIT ;  /* 0x000000000000794d */ /* 0x000fea0003800000 */
.L_x_7:
[----:B------:R-:W0:Y:S01]  /*0a80*/  LDCU UR4, c[0x0][0x390] ;  /* 0x00007200ff0477ac */ /* 0x000e220008000800 */
[----:B------:R-:W1:Y:S01]  /*0a90*/  LDC.64 R4, c[0x0][0x388] ;  /* 0x0000e200ff047b82 */ /* 0x000e620000000a00 */
[----:B------:R-:W2:Y:S01]  /*0aa0*/  LDCU UR5, c[0x0][0x39c] ;  /* 0x00007380ff0577ac */ /* 0x000ea20008000800 */
[----:B0-----:R-:W-:Y:S01]  /*0ab0*/  VIMNMX R3, PT, PT, R0, UR4, !PT ;  /* 0x0000000400037c48 */ /* 0x001fe2000ffe0100 */
[----:B------:R-:W-:-:S03]  /*0ac0*/  UMOV UR4, URZ ;  /* 0x000000ff00047c82 */ /* 0x000fc60008000000 */
[----:B--2---:R-:W-:-:S07]  /*0ad0*/  IADD3 R6, PT, PT, -R0, R3, RZ ;  /* 0x0000000300067210 */ /* 0x004fce0007ffe1ff */
.L_x_14:
[----:B------:R-:W-:-:S13]  /*0ae0*/  ISETP.NE.AND P0, PT, R6, UR4, PT ;  /* 0x0000000406007c0c */ /* 0x000fda000bf05270 */
[----:B0-----:R-:W-:Y:S05]  /*0af0*/  @!P0 EXIT ;  /* 0x000000000000894d */ /* 0x001fea0003800000 */
[----:B------:R-:W-:Y:S01]  /*0b00*/  IADD3 R3, PT, PT, R0, UR4, RZ ;  /* 0x0000000400037c10 */ /* 0x000fe2000fffe0ff */
[----:B------:R-:W-:-:S04]  /*0b10*/  UIADD3 UR4, UPT, UPT, UR4, 0x1, URZ ;  /* 0x0000000104047890 */ /* 0x000fc8000fffe0ff */
[----:B-1----:R-:W-:Y:S01]  /*0b20*/  IMAD.WIDE R2, R3, 0x4, R4 ;  /* 0x0000000403027825 */ /* 0x002fe200078e0204 */
[----:B------:R-:W-:-:S04]  /*0b30*/  UISETP.NE.AND UP0, UPT, UR4, UR5, UPT ;  /* 0x000000050400728c */ /* 0x000fc8000bf05270 */
[----:B------:R0:W-:Y:S05]  /*0b40*/  STG.E desc[UR6][R2.64], RZ ;  /* 0x000000ff02007986 */ /* 0x0001ea000c101906 */
[----:B------:R-:W-:Y:S05]  /*0b50*/  BRA.U UP0, `(.L_x_14) ;  /* 0xfffffffd00e07547 */ /* 0x000fea000b83ffff */
[----:B------:R-:W-:Y:S05]  /*0b60*/  EXIT ;  /* 0x000000000000794d */ /* 0x000fea0003800000 */
.L_x_15:
        /* <DEDUP_REMOVED lines=9> */
.L_x_56:


//--------------------- .text._Z22KernPartialConvolveSumPfS_iii --------------------------
	.section	.text._Z22KernPartialConvolveSumPfS_iii,"ax",@progbits
	.align	128
        .global         _Z22KernPartialConvolveSumPfS_iii
        .type           _Z22KernPartialConvolveSumPfS_iii,@function
        .size           _Z22KernPartialConvolveSumPfS_iii,(.L_x_57 - _Z22KernPartialConvolveSumPfS_iii)
        .other          _Z22KernPartialConvolveSumPfS_iii,@"STO_CUDA_ENTRY STV_DEFAULT"
_Z22KernPartialConvolveSumPfS_iii:
.text._Z22KernPartialConvolveSumPfS_iii:
[----:B------:R-:W-:Y:S01]  /*0000*/  LDC R1, c[0x0][0x37c] ;  /* 0x0000df00ff017b82 */ /* 0x000fe20000000800 */
[----:B------:R-:W0:Y:S07]  /*0010*/  LDCU UR4, c[0x0][0x360] ;  /* 0x00006c00ff0477ac */ /* 0x000e2e0008000800 */
[----:B------:R-:W1:Y:S01]  /*0020*/  LDC R6, c[0x0][0x394] ;  /* 0x0000e500ff067b82 */ /* 0x000e620000000800 */
[----:B------:R-:W2:Y:S01]  /*0030*/  S2R R7, SR_TID.X ;  /* 0x0000000000077919 */ /* 0x000ea20000002100 */
[----:B------:R-:W-:Y:S01]  /*0040*/  BSSY.RECONVERGENT B0, `(.L_x_16) ;  /* 0x0000095000007945 */ /* 0x000fe20003800200 */
[----:B------:R-:W3:Y:S01]  /*0050*/  LDCU.64 UR6, c[0x0][0x358] ;  /* 0x00006b00ff0677ac */ /* 0x000ee20008000a00 */
[----:B------:R-:W-:Y:S01]  /*0060*/  IMAD.MOV.U32 R19, RZ, RZ, RZ ;  /* 0x000000ffff137224 */ /* 0x000fe200078e00ff */
[----:B------:R-:W4:Y:S03]  /*0070*/  S2R R10, SR_CTAID.Y ;  /* 0x00000000000a7919 */ /* 0x000f260000002600 */
[----:B------:R-:W1:Y:S01]  /*0080*/  S2UR UR8, SR_CTAID.X ;  /* 0x00000000000879c3 */ /* 0x000e620000002500 */
[----:B0-----:R-:W0:Y:S01]  /*0090*/  I2F.U32.RP R0, UR4 ;  /* 0x0000000400007d06 */ /* 0x001e220008209000 */
[----:B------:R-:W-:-:S02]  /*00a0*/  ISETP.NE.U32.AND P2, PT, RZ, UR4, PT ;  /* 0x00000004ff007c0c */ /* 0x000fc4000bf45070 */
[----:B------:R-:W-:-:S05]  /*00b0*/  MOV R11, UR4 ;  /* 0x00000004000b7c02 */ /* 0x000fca0008000f00 */
[----:B0-----:R-:W0:Y:S02]  /*00c0*/  MUFU.RCP R0, R0 ;  /* 0x0000000000007308 */ /* 0x001e240000001000 */
[----:B0-----:R-:W-:-:S06]  /*00d0*/  IADD3 R2, PT, PT, R0, 0xffffffe, RZ ;  /* 0x0ffffffe00027810 */ /* 0x001fcc0007ffe0ff */
[----:B------:R0:W5:Y:S02]  /*00e0*/  F2I.FTZ.U32.TRUNC.NTZ R3, R2 ;  /* 0x0000000200037305 */ /* 0x000164000021f000 */
[----:B0-----:R-:W-:Y:S01]  /*00f0*/  HFMA2 R2, -RZ, RZ, 0, 0 ;  /* 0x00000000ff027431 */ /* 0x001fe200000001ff */
[----:B-----5:R-:W-:-:S05]  /*0100*/  IADD3 R5, PT, PT, RZ, -R3, RZ ;  /* 0x80000003ff057210 */ /* 0x020fca0007ffe0ff */
[----:B------:R-:W-:-:S04]  /*0110*/  IMAD R5, R5, UR4, RZ ;  /* 0x0000000405057c24 */ /* 0x000fc8000f8e02ff */
[----:B------:R-:W-:-:S06]  /*0120*/  IMAD.HI.U32 R3, R3, R5, R2 ;  /* 0x0000000503037227 */ /* 0x000fcc00078e0002 */
[----:B-1----:R-:W-:-:S04]  /*0130*/  IMAD.HI.U32 R3, R3, R6, RZ ;  /* 0x0000000603037227 */ /* 0x002fc800078e00ff */
[----:B------:R-:W-:-:S04]  /*0140*/  IMAD.MOV R5, RZ, RZ, -R3 ;  /* 0x000000ffff057224 */ /* 0x000fc800078e0a03 */
[----:B------:R-:W-:-:S05]  /*0150*/  IMAD R0, R5, UR4, R6 ;  /* 0x0000000405007c24 */ /* 0x000fca000f8e0206 */
[----:B------:R-:W-:-:S13]  /*0160*/  ISETP.GE.U32.AND P0, PT, R0, UR4, PT ;  /* 0x0000000400007c0c */ /* 0x000fda000bf06070 */
[----:B------:R-:W-:Y:S02]  /*0170*/  @P0 IADD3 R0, PT, PT, R0, -UR4, RZ ;  /* 0x8000000400000c10 */ /* 0x000fe4000fffe0ff */
[----:B------:R-:W-:Y:S02]  /*0180*/  @P0 IADD3 R3, PT, PT, R3, 0x1, RZ ;  /* 0x0000000103030810 */ /* 0x000fe40007ffe0ff */
[----:B------:R-:W-:-:S13]  /*0190*/  ISETP.GE.U32.AND P1, PT, R0, UR4, PT ;  /* 0x0000000400007c0c */ /* 0x000fda000bf26070 */
[----:B------:R-:W-:Y:S02]  /*01a0*/  @P1 IADD3 R3, PT, PT, R3, 0x1, RZ ;  /* 0x0000000103031810 */ /* 0x000fe40007ffe0ff */
[----:B------:R-:W-:-:S05]  /*01b0*/  @!P2 LOP3.LUT R3, RZ, UR4, RZ, 0x33, !PT ;  /* 0x00000004ff03ac12 */ /* 0x000fca000f8e33ff */
[C---:B------:R-:W-:Y:S02]  /*01c0*/  IMAD R5, R3.reuse, UR4, RZ ;  /* 0x0000000403057c24 */ /* 0x040fe4000f8e02ff */
[----:B------:R-:W-:-:S03]  /*01d0*/  VIADD R8, R3, 0x1 ;  /* 0x0000000103087836 */ /* 0x000fc60000000000 */
[----:B------:R-:W-:-:S13]  /*01e0*/  ISETP.GE.U32.AND P0, PT, R5, R6, PT ;  /* 0x000000060500720c */ /* 0x000fda0003f06070 */
[----:B------:R-:W-:-:S05]  /*01f0*/  @P0 IADD3 R8, PT, PT, R3, RZ, RZ ;  /* 0x000000ff03080210 */ /* 0x000fca0007ffe0ff */
[----:B--2---:R-:W-:-:S05]  /*0200*/  IMAD R9, R7, R8, RZ ;  /* 0x0000000807097224 */ /* 0x004fca00078e02ff */
[----:B------:R-:W-:-:S04]  /*0210*/  IADD3 R3, PT, PT, R9, R8, RZ ;  /* 0x0000000809037210 */ /* 0x000fc80007ffe0ff */
[----:B------:R-:W-:-:S13]  /*0220*/  ISETP.GT.AND P0, PT, R3, R6, PT ;  /* 0x000000060300720c */ /* 0x000fda0003f04270 */
[----:B------:R-:W-:-:S04]  /*0230*/  @P0 IADD3 R8, PT, PT, -R9, R6, RZ ;  /* 0x0000000609080210 */ /* 0x000fc80007ffe1ff */
[----:B------:R-:W-:-:S13]  /*0240*/  ISETP.GE.AND P0, PT, R8, 0x1, PT ;  /* 0x000000010800780c */ /* 0x000fda0003f06270 */
[----:B---34-:R-:W-:Y:S05]  /*0250*/  @!P0 BRA `(.L_x_17) ;  /* 0x0000000400cc8947 */ /* 0x018fea0003800000 */
[----:B------:R-:W0:Y:S01]  /*0260*/  LDC R13, c[0x0][0x390] ;  /* 0x0000e400ff0d7b82 */ /* 0x000e220000000800 */
[----:B------:R-:W-:Y:S01]  /*0270*/  VIMNMX R0, PT, PT, R3, R6, PT ;  /* 0x0000000603007248 */ /* 0x000fe20003fe0100 */
[----:B------:R-:W-:Y:S01]  /*0280*/  BSSY.RECONVERGENT B1, `(.L_x_18) ;  /* 0x0000036000017945 */ /* 0x000fe20003800200 */
[----:B------:R-:W-:Y:S01]  /*0290*/  LOP3.LUT R25, R8, 0xf, RZ, 0xc0, !PT ;  /* 0x0000000f08197812 */ /* 0x000fe200078ec0ff */
[----:B------:R-:W-:Y:S01]  /*02a0*/  IMAD.MOV.U32 R12, RZ, RZ, RZ ;  /* 0x000000ffff0c7224 */ /* 0x000fe200078e00ff */
[----:B------:R-:W-:Y:S02]  /*02b0*/  IADD3 R0, PT, PT, R9, -R0, RZ ;  /* 0x8000000009007210 */ /* 0x000fe40007ffe0ff */
[----:B------:R-:W-:Y:S02]  /*02c0*/  ISETP.NE.AND P0, PT, R25, RZ, PT ;  /* 0x000000ff1900720c */ /* 0x000fe40003f05270 */
[----:B------:R-:W-:Y:S02]  /*02d0*/  ISETP.GT.U32.AND P1, PT, R0, -0x10, PT ;  /* 0xfffffff00000780c */ /* 0x000fe40003f24070 */
[----:B------:R-:W-:Y:S01]  /*02e0*/  MOV R19, RZ ;  /* 0x000000ff00137202 */ /* 0x000fe20000000f00 */
[----:B0-----:R-:W-:-:S04]  /*02f0*/  IMAD R13, R13, UR8, R10 ;  /* 0x000000080d0d7c24 */ /* 0x001fc8000f8e020a */
[----:B------:R-:W-:-:S06]  /*0300*/  IMAD R15, R13, R6, R9 ;  /* 0x000000060d0f7224 */ /* 0x000fcc00078e0209 */
[----:B------:R-:W-:Y:S05]  /*0310*/  @P1 BRA `(.L_x_19) ;  /* 0x0000000000b01947 */ /* 0x000fea0003800000 */
[----:B------:R-:W0:Y:S01]  /*0320*/  LDC.64 R2, c[0x0][0x380] ;  /* 0x0000e000ff027b82 */ /* 0x000e220000000a00 */
[----:B------:R-:W-:Y:S02]  /*0330*/  LOP3.LUT R12, R8, 0x7ffffff0, RZ, 0xc0, !PT ;  /* 0x7ffffff0080c7812 */ /* 0x000fe400078ec0ff */
[----:B------:R-:W-:Y:S02]  /*0340*/  MOV R19, RZ ;  /* 0x000000ff00137202 */ /* 0x000fe40000000f00 */
[----:B------:R-:W-:Y:S01]  /*0350*/  MOV R17, R15 ;  /* 0x0000000f00117202 */ /* 0x000fe20000000f00 */
[----:B------:R-:W-:Y:S01]  /*0360*/  IMAD.MOV R0, RZ, RZ, -R12 ;  /* 0x000000ffff007224 */ /* 0x000fe200078e0a0c */
[----:B0-----:R-:W-:-:S04]  /*0370*/  IADD3 R2, P1, PT, R2, 0x20, RZ ;  /* 0x0000002002027810 */ /* 0x001fc80007f3e0ff */
[----:B------:R-:W-:-:S09]  /*0380*/  IADD3.X R3, PT, PT, RZ, R3, RZ, P1, !PT ;  /* 0x00000003ff037210 */ /* 0x000fd20000ffe4ff */
.L_x_20:
[----:B------:R-:W-:-:S05]  /*0390*/  IMAD.WIDE R4, R17, 0x4, R2 ;  /* 0x0000000411047825 */ /* 0x000fca00078e0202 */
[----:B------:R-:W2:Y:S04]  /*03a0*/  LDG.E R20, desc[UR6][R4.64+-0x20] ;  /* 0xffffe00604147981 */ /* 0x000ea8000c1e1900 */
[----:B------:R-:W3:Y:S04]  /*03b0*/  LDG.E R26, desc[UR6][R4.64+-0x1c] ;  /* 0xffffe406041a7981 */ /* 0x000ee8000c1e1900 */
[----:B------:R-:W4:Y:S04]  /*03c0*/  LDG.E R24, desc[UR6][R4.64+-0x18] ;  /* 0xffffe80604187981 */ /* 0x000f28000c1e1900 */
[----:B------:R-:W5:Y:S04]  /*03d0*/  LDG.E R23, desc[UR6][R4.64+-0x14] ;  /* 0xffffec0604177981 */ /* 0x000f68000c1e1900 */
[----:B------:R-:W5:Y:S04]  /*03e0*/  LDG.E R22, desc[UR6][R4.64+-0x10] ;  /* 0xfffff00604167981 */ /* 0x000f68000c1e1900 */
[----:B------:R-:W5:Y:S04]  /*03f0*/  LDG.E R21, desc[UR6][R4.64+-0xc] ;  /* 0xfffff40604157981 */ /* 0x000f68000c1e1900 */
[----:B------:R-:W5:Y:S04]  /*0400*/  LDG.E R14, desc[UR6][R4.64+-0x8] ;  /* 0xfffff806040e7981 */ /* 0x000f68000c1e1900 */
[----:B------:R-:W5:Y:S04]  /*0410*/  LDG.E R18, desc[UR6][R4.64+-0x4] ;  /* 0xfffffc0604127981 */ /* 0x000f68000c1e1900 */
[----:B------:R-:W5:Y:S01]  /*0420*/  LDG.E R16, desc[UR6][R4.64] ;  /* 0x0000000604107981 */ /* 0x000f62000c1e1900 */
[----:B--2---:R-:W-:-:S03]  /*0430*/  FADD R19, R20, R19 ;  /* 0x0000001314137221 */ /* 0x004fc60000000000 */
[----:B------:R-:W2:Y:S01]  /*0440*/  LDG.E R20, desc[UR6][R4.64+0x4] ;  /* 0x0000040604147981 */ /* 0x000ea2000c1e1900 */
[----:B---3--:R-:W-:-:S03]  /*0450*/  FADD R27, R19, R26 ;  /* 0x0000001a131b7221 */ /* 0x008fc60000000000 */
[----:B------:R-:W3:Y:S01]  /*0460*/  LDG.E R19, desc[UR6][R4.64+0x8] ;  /* 0x0000080604137981 */ /* 0x000ee2000c1e1900 */
[----:B----4-:R-:W-:-:S03]  /*0470*/  FADD R26, R27, R24 ;  /* 0x000000181b1a7221 */ /* 0x010fc60000000000 */
[----:B------:R-:W4:Y:S01]  /*0480*/  LDG.E R24, desc[UR6][R4.64+0xc] ;  /* 0x00000c0604187981 */ /* 0x000f22000c1e1900 */
[----:B-----5:R-:W-:-:S03]  /*0490*/  FADD R27, R26, R23 ;  /* 0x000000171a1b7221 */ /* 0x020fc60000000000 */
[----:B------:R-:W5:Y:S01]  /*04a0*/  LDG.E R23, desc[UR6][R4.64+0x10] ;  /* 0x0000100604177981 */ /* 0x000f62000c1e1900 */
[----:B------:R-:W-:-:S03]  /*04b0*/  FADD R26, R27, R22 ;  /* 0x000000161b1a7221 */ /* 0x000fc60000000000 */
[----:B------:R-:W5:Y:S01]  /*04c0*/  LDG.E R22, desc[UR6][R4.64+0x14] ;  /* 0x0000140604167981 */ /* 0x000f62000c1e1900 */
[----:B------:R-:W-:-:S03]  /*04d0*/  FADD R27, R26, R21 ;  /* 0x000000151a1b7221 */ /* 0x000fc60000000000 */
[----:B------:R-:W5:Y:S04]  /*04e0*/  LDG.E R21, desc[UR6][R4.64+0x18] ;  /* 0x0000180604157981 */ /* 0x000f68000c1e1900 */
[----:B------:R-:W5:Y:S01]  /*04f0*/  LDG.E R26, desc[UR6][R4.64+0x1c] ;  /* 0x00001c06041a7981 */ /* 0x000f62000c1e1900 */
[----:B------:R-:W-:Y:S01]  /*0500*/  FADD R27, R27, R14 ;  /* 0x0000000e1b1b7221 */ /* 0x000fe20000000000 */
[----:B------:R-:W-:Y:S02]  /*0510*/  IADD3 R0, PT, PT, R0, 0x10, RZ ;  /* 0x0000001000007810 */ /* 0x000fe40007ffe0ff */
[----:B------:R-:W-:Y:S01]  /*0520*/  IADD3 R17, PT, PT, R17, 0x10, RZ ;  /* 0x0000001011117810 */ /* 0x000fe20007ffe0ff */
[----:B------:R-:W-:Y:S01]  /*0530*/  FADD R27, R27, R18 ;  /* 0x000000121b1b7221 */ /* 0x000fe20000000000 */
[----:B------:R-:W-:-:S03]  /*0540*/  ISETP.NE.AND P1, PT, R0, RZ, PT ;  /* 0x000000ff0000720c */ /* 0x000fc60003f25270 */
[----:B------:R-:W-:-:S04]  /*0550*/  FADD R27, R27, R16 ;  /* 0x000000101b1b7221 */ /* 0x000fc80000000000 */
[----:B--2---:R-:W-:-:S04]  /*0560*/  FADD R20, R27, R20 ;  /* 0x000000141b147221 */ /* 0x004fc80000000000 */
[----:B---3--:R-:W-:-:S04]  /*0570*/  FADD R19, R20, R19 ;  /* 0x0000001314137221 */ /* 0x008fc80000000000 */
[----:B----4-:R-:W-:-:S04]  /*0580*/  FADD R24, R19, R24 ;  /* 0x0000001813187221 */ /* 0x010fc80000000000 */
[----:B-----5:R-:W-:-:S04]  /*0590*/  FADD R23, R24, R23 ;  /* 0x0000001718177221 */ /* 0x020fc80000000000 */
[----:B------:R-:W-:-:S04]  /*05a0*/  FADD R22, R23, R22 ;  /* 0x0000001617167221 */ /* 0x000fc80000000000 */
[----:B------:R-:W-:-:S04]  /*05b0*/  FADD R21, R22, R21 ;  /* 0x0000001516157221 */ /* 0x000fc80000000000 */
[----:B------:R-:W-:Y:S01]  /*05c0*/  FADD R19, R21, R26 ;  /* 0x0000001a15137221 */ /* 0x000fe20000000000 */
[----:B------:R-:W-:Y:S06]  /*05d0*/  @P1 BRA `(.L_x_20) ;  /* 0xfffffffc006c1947 */ /* 0x000fec000383ffff */
.L_x_19:
[----:B------:R-:W-:Y:S05]  /*05e0*/  BSYNC.RECONVERGENT B1 ;  /* 0x0000000000017941 */ /* 0x000fea0003800200 */
.L_x_18:
[----:B------:R-:W-:Y:S05]  /*05f0*/  @!P0 BRA `(.L_x_17) ;  /* 0x0000000000e48947 */ /* 0x000fea0003800000 */
[----:B------:R-:W-:Y:S01]  /*0600*/  ISETP.GE.U32.AND P0, PT, R25, 0x8, PT ;  /* 0x000000081900780c */ /* 0x000fe20003f06070 */
[----:B------:R-:W-:Y:S01]  /*0610*/  BSSY.RECONVERGENT B1, `(.L_x_21) ;  /* 0x0000018000017945 */ /* 0x000fe20003800200 */
[----:B------:R-:W-:-:S04]  /*0620*/  LOP3.LUT R4, R8, 0x7, RZ, 0xc0, !PT ;  /* 0x0000000708047812 */ /* 0x000fc800078ec0ff */
[----:B------:R-:W-:-:S07]  /*0630*/  ISETP.NE.AND P1, PT, R4, RZ, PT ;  /* 0x000000ff0400720c */ /* 0x000fce0003f25270 */
[----:B------:R-:W-:Y:S06]  /*0640*/  @!P0 BRA `(.L_x_22) ;  /* 0x0000000000508947 */ /* 0x000fec0003800000 */
[----:B------:R-:W0:Y:S01]  /*0650*/  LDC.64 R2, c[0x0][0x380] ;  /* 0x0000e000ff027b82 */ /* 0x000e220000000a00 */
[----:B------:R-:W-:-:S05]  /*0660*/  IADD3 R5, PT, PT, R15, R12, RZ ;  /* 0x0000000c0f057210 */ /* 0x000fca0007ffe0ff */
[----:B0-----:R-:W-:-:S05]  /*0670*/  IMAD.WIDE R2, R5, 0x4, R2 ;  /* 0x0000000405027825 */ /* 0x001fca00078e0202 */
[----:B------:R-:W2:Y:S04]  /*0680*/  LDG.E R0, desc[UR6][R2.64] ;  /* 0x0000000602007981 */ /* 0x000ea8000c1e1900 */
[----:B------:R-:W3:Y:S04]  /*0690*/  LDG.E R5, desc[UR6][R2.64+0x4] ;  /* 0x0000040602057981 */ /* 0x000ee8000c1e1900 */
[----:B------:R-:W4:Y:S04]  /*06a0*/  LDG.E R17, desc[UR6][R2.64+0x8] ;  /* 0x0000080602117981 */ /* 0x000f28000c1e1900 */
[----:B------:R-:W5:Y:S04]  /*06b0*/  LDG.E R21, desc[UR6][R2.64+0xc] ;  /* 0x00000c0602157981 */ /* 0x000f68000c1e1900 */
[----:B------:R-:W5:Y:S04]  /*06c0*/  LDG.E R23, desc[UR6][R2.64+0x10] ;  /* 0x0000100602177981 */ /* 0x000f68000c1e1900 */
[----:B------:R-:W5:Y:S04]  /*06d0*/  LDG.E R25, desc[UR6][R2.64+0x14] ;  /* 0x0000140602197981 */ /* 0x000f68000c1e1900 */
[----:B------:R-:W5:Y:S04]  /*06e0*/  LDG.E R27, desc[UR6][R2.64+0x18] ;  /* 0x00001806021b7981 */ /* 0x000f68000c1e1900 */
[----:B------:R-:W5:Y:S01]  /*06f0*/  LDG.E R29, desc[UR6][R2.64+0x1c] ;  /* 0x00001c06021d7981 */ /* 0x000f62000c1e1900 */
[----:B------:R-:W-:-:S02]  /*0700*/  VIADD R12, R12, 0x8 ;  /* 0x000000080c0c7836 */ /* 0x000fc40000000000 */
        /* <DEDUP_REMOVED lines=8> */
.L_x_22:
[----:B------:R-:W-:Y:S05]  /*0790*/  BSYNC.RECONVERGENT B1 ;  /* 0x0000000000017941 */ /* 0x000fea0003800200 */
.L_x_21:
        /* <DEDUP_REMOVED lines=12> */
[----:B------:R-:W5:Y:S01]  /*0860*/  LDG.E R17, desc[UR6][R2.64+0xc] ;  /* 0x00000c0602117981 */ /* 0x000f62000c1e1900 */
[----:B------:R-:W-:Y:S01]  /*0870*/  IADD3 R12, PT, PT, R12, 0x4, RZ ;  /* 0x000000040c0c7810 */ /* 0x000fe20007ffe0ff */
[----:B--2---:R-:W-:-:S04]  /*0880*/  FADD R4, R19, R4 ;  /* 0x0000000413047221 */ /* 0x004fc80000000000 */
[----:B---3--:R-:W-:-:S04]  /*0890*/  FADD R4, R4, R5 ;  /* 0x0000000504047221 */ /* 0x008fc80000000000 */
[----:B----4-:R-:W-:-:S04]  /*08a0*/  FADD R4, R4, R15 ;  /* 0x0000000f04047221 */ /* 0x010fc80000000000 */
[----:B-----5:R-:W-:-:S07]  /*08b0*/  FADD R19, R4, R17 ;  /* 0x0000001104137221 */ /* 0x020fce0000000000 */
.L_x_24:
[----:B------:R-:W-:Y:S05]  /*08c0*/  BSYNC.RECONVERGENT B1 ;  /* 0x0000000000017941 */ /* 0x000fea0003800200 */
.L_x_23:
[----:B------:R-:W-:Y:S05]  /*08d0*/  @!P1 BRA `(.L_x_17) ;  /* 0x00000000002c9947 */ /* 0x000fea0003800000 */
[----:B------:R-:W0:Y:S01]  /*08e0*/  LDC.64 R2, c[0x0][0x380] ;  /* 0x0000e000ff027b82 */ /* 0x000e220000000a00 */
[----:B------:R-:W-:Y:S01]  /*08f0*/  IMAD R6, R13, R6, R12 ;  /* 0x000000060d067224 */ /* 0x000fe200078e020c */
[----:B------:R-:W-:-:S03]  /*0900*/  IADD3 R0, PT, PT, -R0, RZ, RZ ;  /* 0x000000ff00007210 */ /* 0x000fc60007ffe1ff */
[----:B------:R-:W-:-:S07]  /*0910*/  IMAD.IADD R9, R9, 0x1, R6 ;  /* 0x0000000109097824 */ /* 0x000fce00078e0206 */
.L_x_25:
[----:B0-----:R-:W-:-:S06]  /*0920*/  IMAD.WIDE R4, R9, 0x4, R2 ;  /* 0x0000000409047825 */ /* 0x001fcc00078e0202 */
[----:B------:R-:W2:Y:S01]  /*0930*/  LDG.E R4, desc[UR6][R4.64] ;  /* 0x0000000604047981 */ /* 0x000ea2000c1e1900 */
[----:B------:R-:W-:Y:S02]  /*0940*/  IADD3 R0, PT, PT, R0, 0x1, RZ ;  /* 0x0000000100007810 */ /* 0x000fe40007ffe0ff */
[----:B------:R-:W-:Y:S02]  /*0950*/  IADD3 R9, PT, PT, R9, 0x1, RZ ;  /* 0x0000000109097810 */ /* 0x000fe40007ffe0ff */
[----:B------:R-:W-:Y:S01]  /*0960*/  ISETP.NE.AND P0, PT, R0, RZ, PT ;  /* 0x000000ff0000720c */ /* 0x000fe20003f05270 */
[----:B--2---:R-:W-:-:S12]  /*0970*/  FADD R19, R4, R19 ;  /* 0x0000001304137221 */ /* 0x004fd80000000000 */
[----:B------:R-:W-:Y:S05]  /*0980*/  @P0 BRA `(.L_x_25) ;  /* 0xfffffffc00e40947 */ /* 0x000fea000383ffff */
.L_x_17:
[----:B------:R-:W-:Y:S05]  /*0990*/  BSYNC.RECONVERGENT B0 ;  /* 0x0000000000007941 */ /* 0x000fea0003800200 */
.L_x_16:
[----:B------:R-:W0:Y:S01]  /*09a0*/  S2UR UR5, SR_CgaCtaId ;  /* 0x00000000000579c3 */ /* 0x000e220000008800 */
[----:B------:R-:W-:Y:S01]  /*09b0*/  UMOV UR4, 0x400 ;  /* 0x0000040000047882 */ /* 0x000fe20000000000 */
[----:B------:R-:W-:Y:S02]  /*09c0*/  ISETP.GE.U32.AND P1, PT, R11, 0x2, PT ;  /* 0x000000020b00780c */ /* 0x000fe40003f26070 */
[----:B------:R-:W-:Y:S01]  /*09d0*/  ISETP.NE.AND P0, PT, R7, RZ, PT ;  /* 0x000000ff0700720c */ /* 0x000fe20003f05270 */
[----:B0-----:R-:W-:-:S06]  /*09e0*/  ULEA UR4, UR5, UR4, 0x18 ;  /* 0x0000000405047291 */ /* 0x001fcc000f8ec0ff */
[----:B------:R-:W-:-:S05]  /*09f0*/  LEA R0, R7, UR4, 0x2 ;  /* 0x0000000407007c11 */ /* 0x000fca000f8e10ff */
[----:B------:R0:W-:Y:S01]  /*0a00*/  STS [R0], R19 ;  /* 0x0000001300007388 */ /* 0x0001e20000000800 */
[----:B------:R-:W-:Y:S06]  /*0a10*/  BAR.SYNC.DEFER_BLOCKING 0x0 ;  /* 0x0000000000007b1d */ /* 0x000fec0000010000 */
[----:B------:R-:W-:Y:S05]  /*0a20*/  @!P1 BRA `(.L_x_26) ;  /* 0x00000000002c9947 */ /* 0x000fea0003800000 */
.L_x_27:
[----:B------:R-:W-:-:S04]  /*0a30*/  SHF.R.U32.HI R4, RZ, 0x1, R11 ;  /* 0x00000001ff047819 */ /* 0x000fc8000001160b */
[----:B------:R-:W-:-:S13]  /*0a40*/  ISETP.GE.U32.AND P1, PT, R7, R4, PT ;  /* 0x000000040700720c */ /* 0x000fda0003f26070 */
[----:B------:R-:W-:Y:S01]  /*0a50*/  @!P1 LEA R2, R4, R0, 0x2 ;  /* 0x0000000004029211 */ /* 0x000fe200078e10ff */
[----:B------:R-:W-:Y:S05]  /*0a60*/  @!P1 LDS R3, [R0] ;  /* 0x0000000000039984 */ /* 0x000fea0000000800 */
[----:B------:R-:W1:Y:S02]  /*0a70*/  @!P1 LDS R2, [R2] ;  /* 0x0000000002029984 */ /* 0x000e640000000800 */
[----:B-1----:R-:W-:-:S05]  /*0a80*/  @!P1 FADD R3, R2, R3 ;  /* 0x0000000302039221 */ /* 0x002fca0000000000 */
[----:B------:R1:W-:Y:S01]  /*0a90*/  @!P1 STS [R0], R3 ;  /* 0x0000000300009388 */ /* 0x0003e20000000800 */
[----:B------:R-:W-:Y:S01]  /*0aa0*/  BAR.SYNC.DEFER_BLOCKING 0x0 ;  /* 0x0000000000007b1d */ /* 0x000fe20000010000 */
[----:B------:R-:W-:Y:S02]  /*0ab0*/  ISETP.GT.U32.AND P1, PT, R11, 0x3, PT ;  /* 0x000000030b00780c */ /* 0x000fe40003f24070 */
[----:B------:R-:W-:-:S11]  /*0ac0*/  MOV R11, R4 ;  /* 0x00000004000b7202 */ /* 0x000fd60000000f00 */
[----:B-1----:R-:W-:Y:S05]  /*0ad0*/  @P1 BRA `(.L_x_27) ;  /* 0xfffffffc00d41947 */ /* 0x002fea000383ffff */
.L_x_26:
[----:B------:R-:W-:Y:S05]  /*0ae0*/  @P0 EXIT ;  /* 0x000000000000094d */ /* 0x000fea0003800000 */
[----:B------:R-:W1:Y:S01]  /*0af0*/  S2UR UR5, SR_CgaCtaId ;  /* 0x00000000000579c3 */ /* 0x000e620000008800 */
[----:B------:R-:W-:-:S07]  /*0b00*/  UMOV UR4, 0x400 ;  /* 0x0000040000047882 */ /* 0x000fce0000000000 */
[----:B------:R-:W2:Y:S08]  /*0b10*/  LDC R7, c[0x0][0x390] ;  /* 0x0000e400ff077b82 */ /* 0x000eb00000000800 */
[----:B------:R-:W3:Y:S01]  /*0b20*/  LDC.64 R2, c[0x0][0x388] ;  /* 0x0000e200ff027b82 */ /* 0x000ee20000000a00 */
[----:B-1----:R-:W-:Y:S01]  /*0b30*/  ULEA UR4, UR5, UR4, 0x18 ;  /* 0x0000000405047291 */ /* 0x002fe2000f8ec0ff */
[----:B--2---:R-:W-:-:S08]  /*0b40*/  IMAD R7, R7, UR8, R10 ;  /* 0x0000000807077c24 */ /* 0x004fd0000f8e020a */
[----:B------:R-:W1:Y:S01]  /*0b50*/  LDS R5, [UR4] ;  /* 0x00000004ff057984 */ /* 0x000e620008000800 */
[----:B---3--:R-:W-:-:S05]  /*0b60*/  IMAD.WIDE.U32 R2, R7, 0x4, R2 ;  /* 0x0000000407027825 */ /* 0x008fca00078e0002 */
[----:B-1----:R-:W-:Y:S01]  /*0b70*/  STG.E desc[UR6][R2.64], R5 ;  /* 0x0000000502007986 */ /* 0x002fe2000c101906 */
[----:B------:R-:W-:Y:S05]  /*0b80*/  EXIT ;  /* 0x000000000000794d */ /* 0x000fea0003800000 */
.L_x_28:
        /* <DEDUP_REMOVED lines=15> */
.L_x_57:


//--------------------- .text._Z19KernPartialConvolvePfS_S_iii --------------------------
	.section	.text._Z19KernPartialConvolvePfS_S_iii,"ax",@progbits
	.align	128
        .global         _Z19KernPartialConvolvePfS_S_iii
        .type           _Z19KernPartialConvolvePfS_S_iii,@function
        .size           _Z19KernPartialConvolvePfS_S_iii,(.L_x_58 - _Z19KernPartialConvolvePfS_S_iii)
        .other          _Z19KernPartialConvolvePfS_S_iii,@"STO_CUDA_ENTRY STV_DEFAULT"
_Z19KernPartialConvolvePfS_S_iii:
.text._Z19KernPartialConvolvePfS_S_iii:
[----:B------:R-:W-:Y:S01]  /*0000*/  LDC R1, c[0x0][0x37c] ;  /* 0x0000df00ff017b82 */ /* 0x000fe20000000800 */
[----:B------:R-:W0:Y:S07]  /*0010*/  S2R R0, SR_TID.X ;  /* 0x0000000000007919 */ /* 0x000e2e0000002100 */
[----:B------:R-:W0:Y:S01]  /*0020*/  S2UR UR9, SR_CTAID.Y ;  /* 0x00000000000979c3 */ /* 0x000e220000002600 */
[----:B------:R-:W1:Y:S01]  /*0030*/  LDCU UR4, c[0x0][0x398] ;  /* 0x00007300ff0477ac */ /* 0x000e620008000800 */
[----:B------:R-:W-:Y:S01]  /*0040*/  BSSY.RECONVERGENT B0, `(.L_x_29) ;  /* 0x0000018000007945 */ /* 0x000fe20003800200 */
[----:B------:R-:W2:Y:S05]  /*0050*/  LDCU.64 UR10, c[0x0][0x358] ;  /* 0x00006b00ff0a77ac */ /* 0x000eaa0008000a00 */
[----:B------:R-:W0:Y:S01]  /*0060*/  LDC R12, c[0x0][0x3a0] ;  /* 0x0000e800ff0c7b82 */ /* 0x000e220000000800 */
[----:B-1----:R-:W-:-:S02]  /*0070*/  IMAD.U32 R13, RZ, RZ, UR4 ;  /* 0x00000004ff0d7e24 */ /* 0x002fc4000f8e00ff */
[----:B0-----:R-:W-:-:S05]  /*0080*/  IMAD R6, R12, UR9, R0 ;  /* 0x000000090c067c24 */ /* 0x001fca000f8e0200 */
[----:B------:R-:W-:-:S04]  /*0090*/  ISETP.GE.AND P0, PT, R6, R13, PT ;  /* 0x0000000d0600720c */ /* 0x000fc80003f06270 */
[----:B------:R-:W-:-:S13]  /*00a0*/  ISETP.GE.OR P0, PT, R0, R12, P0 ;  /* 0x0000000c0000720c */ /* 0x000fda0000706670 */
[----:B--2---:R-:W-:Y:S05]  /*00b0*/  @P0 BRA `(.L_x_30) ;  /* 0x0000000000400947 */ /* 0x004fea0003800000 */
[----:B------:R-:W0:Y:S01]  /*00c0*/  S2R R3, SR_CgaCtaId ;  /* 0x0000000000037919 */ /* 0x000e220000008800 */
[----:B------:R-:W1:Y:S01]  /*00d0*/  LDC R10, c[0x0][0x360] ;  /* 0x0000d800ff0a7b82 */ /* 0x000e620000000800 */
[----:B------:R-:W-:Y:S01]  /*00e0*/  MOV R2, 0x400 ;  /* 0x0000040000027802 */ /* 0x000fe20000000f00 */
[----:B------:R-:W-:Y:S02]  /*00f0*/  IMAD.MOV.U32 R7, RZ, RZ, R0 ;  /* 0x000000ffff077224 */ /* 0x000fe400078e0000 */
[----:B------:R-:W-:-:S04]  /*0100*/  IMAD.MOV.U32 R9, RZ, RZ, R6 ;  /* 0x000000ffff097224 */ /* 0x000fc800078e0006 */
[----:B------:R-:W2:Y:S01]  /*0110*/  LDC.64 R4, c[0x0][0x380] ;  /* 0x0000e000ff047b82 */ /* 0x000ea20000000a00 */
[----:B0-----:R-:W-:-:S07]  /*0120*/  LEA R8, R3, R2, 0x18 ;  /* 0x0000000203087211 */ /* 0x001fce00078ec0ff */
.L_x_31:
[----:B0-2---:R-:W-:-:S06]  /*0130*/  IMAD.WIDE R2, R9, 0x4, R4 ;  /* 0x0000000409027825 */ /* 0x005fcc00078e0204 */
[----:B------:R-:W2:Y:S01]  /*0140*/  LDG.E R2, desc[UR10][R2.64] ;  /* 0x0000000a02027981 */ /* 0x000ea2000c1e1900 */
[----:B------:R-:W-:Y:S01]  /*0150*/  LEA R11, R7, R8, 0x2 ;  /* 0x00000008070b7211 */ /* 0x000fe200078e10ff */
[----:B-1----:R-:W-:-:S04]  /*0160*/  IMAD.IADD R7, R10, 0x1, R7 ;  /* 0x000000010a077824 */ /* 0x002fc800078e0207 */
[----:B------:R-:W-:Y:S01]  /*0170*/  IMAD R9, R12, UR9, R7 ;  /* 0x000000090c097c24 */ /* 0x000fe2000f8e0207 */
[----:B------:R-:W-:-:S04]  /*0180*/  ISETP.LT.AND P1, PT, R7, R12, PT ;  /* 0x0000000c0700720c */ /* 0x000fc80003f21270 */
[----:B------:R-:W-:Y:S01]  /*0190*/  ISETP.GE.AND P0, PT, R9, R13, PT ;  /* 0x0000000d0900720c */ /* 0x000fe20003f06270 */
[----:B--2---:R0:W-:-:S12]  /*01a0*/  STS [R11], R2 ;  /* 0x000000020b007388 */ /* 0x0041d80000000800 */
[----:B------:R-:W-:Y:S05]  /*01b0*/  @!P0 BRA P1, `(.L_x_31) ;  /* 0xfffffffc00dc8947 */ /* 0x000fea000083ffff */
.L_x_30:
[----:B------:R-:W-:Y:S05]  /*01c0*/  BSYNC.RECONVERGENT B0 ;  /* 0x0000000000007941 */ /* 0x000fea0003800200 */
.L_x_29:
[----:B------:R-:W1:Y:S01]  /*01d0*/  LDCU UR4, c[0x0][0x39c] ;  /* 0x00007380ff0477ac */ /* 0x000e620008000800 */
[----:B0-----:R-:W0:Y:S01]  /*01e0*/  LDC R11, c[0x0][0x3a0] ;  /* 0x0000e800ff0b7b82 */ /* 0x001e220000000800 */
[----:B------:R-:W-:Y:S01]  /*01f0*/  BSSY.RECONVERGENT B0, `(.L_x_32) ;  /* 0x0000020000007945 */ /* 0x000fe20003800200 */
[----:B------:R-:W2:Y:S01]  /*0200*/  LDCU UR8, c[0x0][0x39c] ;  /* 0x00007380ff0877ac */ /* 0x000ea20008000800 */
[----:B-1----:R-:W-:-:S04]  /*0210*/  UIADD3 UR4, UPT, UPT, UR4, -0x1, URZ ;  /* 0xffffffff04047890 */ /* 0x002fc8000fffe0ff */
[----:B------:R-:W-:Y:S02]  /*0220*/  ULEA.HI UR5, UR4, UR4, URZ, 0x1 ;  /* 0x0000000404057291 */ /* 0x000fe4000f8f08ff */
[----:B------:R-:W-:Y:S02]  /*0230*/  IADD3 R5, PT, PT, R12, UR4, RZ ;  /* 0x000000040c057c10 */ /* 0x000fe4000fffe0ff */
[----:B------:R-:W-:-:S03]  /*0240*/  USHF.R.S32.HI UR5, URZ, 0x1, UR5 ;  /* 0x00000001ff057899 */ /* 0x000fc60008011405 */
[----:B------:R-:W1:Y:S03]  /*0250*/  S2UR UR4, SR_CTAID.X ;  /* 0x00000000000479c3 */ /* 0x000e660000002500 */
[----:B------:R-:W-:-:S05]  /*0260*/  VIADD R6, R6, -UR5 ;  /* 0x8000000506067c36 */ /* 0x000fca0008000000 */
[----:B------:R-:W-:Y:S01]  /*0270*/  BAR.SYNC.DEFER_BLOCKING 0x0 ;  /* 0x0000000000007b1d */ /* 0x000fe20000010000 */
[----:B------:R-:W-:-:S04]  /*0280*/  ISETP.GE.AND P0, PT, R6, R13, PT ;  /* 0x0000000d0600720c */ /* 0x000fc80003f06270 */
[----:B------:R-:W-:-:S13]  /*0290*/  ISETP.GE.OR P0, PT, R0, R5, P0 ;  /* 0x000000050000720c */ /* 0x000fda0000706670 */
[----:B012---:R-:W-:Y:S05]  /*02a0*/  @P0 BRA `(.L_x_33) ;  /* 0x0000000000500947 */ /* 0x007fea0003800000 */
[----:B------:R-:W0:Y:S01]  /*02b0*/  S2UR UR7, SR_CgaCtaId ;  /* 0x00000000000779c3 */ /* 0x000e220000008800 */
[----:B------:R-:W-:Y:S01]  /*02c0*/  UMOV UR6, 0x400 ;  /* 0x0000040000067882 */ /* 0x000fe20000000000 */
[----:B------:R-:W-:-:S06]  /*02d0*/  IMAD.MOV.U32 R7, RZ, RZ, R0 ;  /* 0x000000ffff077224 */ /* 0x000fcc00078e0000 */
[----:B------:R-:W1:Y:S08]  /*02e0*/  LDC R10, c[0x0][0x360] ;  /* 0x0000d800ff0a7b82 */ /* 0x000e700000000800 */
[----:B------:R-:W2:Y:S01]  /*02f0*/  LDC R13, c[0x0][0x398] ;  /* 0x0000e600ff0d7b82 */ /* 0x000ea20000000800 */
[----:B0-----:R-:W-:-:S06]  /*0300*/  ULEA UR6, UR7, UR6, 0x18 ;  /* 0x0000000607067291 */ /* 0x001fcc000f8ec0ff */
[----:B------:R-:W-:-:S07]  /*0310*/  LEA R4, R12, UR6, 0x2 ;  /* 0x000000060c047c11 */ /* 0x000fce000f8e10ff */
.L_x_34:
[----:B------:R-:W-:-:S13]  /*0320*/  ISETP.GT.AND P0, PT, R6, -0x1, PT ;  /* 0xffffffff0600780c */ /* 0x000fda0003f04270 */
[----:B------:R-:W0:Y:S01]  /*0330*/  @P0 LDC.64 R2, c[0x0][0x388] ;  /* 0x0000e200ff020b82 */ /* 0x000e220000000a00 */
[----:B--2---:R-:W-:-:S04]  /*0340*/  @P0 IMAD R9, R13, UR4, R6 ;  /* 0x000000040d090c24 */ /* 0x004fc8000f8e0206 */
[----:B0-----:R-:W-:-:S06]  /*0350*/  @P0 IMAD.WIDE R2, R9, 0x4, R2 ;  /* 0x0000000409020825 */ /* 0x001fcc00078e0202 */
[----:B------:R-:W2:Y:S01]  /*0360*/  @P0 LDG.E R3, desc[UR10][R2.64] ;  /* 0x0000000a02030981 */ /* 0x000ea2000c1e1900 */
[----:B------:R-:W-:Y:S01]  /*0370*/  IMAD R8, R7, 0x4, R4 ;  /* 0x0000000407087824 */ /* 0x000fe200078e0204 */
[C---:B-1----:R-:W-:Y:S01]  /*0380*/  IADD3 R7, PT, PT, R10.reuse, R7, RZ ;  /* 0x000000070a077210 */ /* 0x042fe20007ffe0ff */
[----:B------:R-:W-:-:S03]  /*0390*/  IMAD.IADD R6, R10, 0x1, R6 ;  /* 0x000000010a067824 */ /* 0x000fc600078e0206 */
[----:B------:R0:W-:Y:S01]  /*03a0*/  @!P0 STS [R8], RZ ;  /* 0x000000ff08008388 */ /* 0x0001e20000000800 */
[----:B------:R-:W-:-:S03]  /*03b0*/  ISETP.LT.AND P1, PT, R7, R5, PT ;  /* 0x000000050700720c */ /* 0x000fc60003f21270 */
[----:B--2---:R0:W-:Y:S01]  /*03c0*/  @P0 STS [R8], R3 ;  /* 0x0000000308000388 */ /* 0x0041e20000000800 */
[----:B------:R-:W-:-:S13]  /*03d0*/  ISETP.GE.AND P0, PT, R6, R13, PT ;  /* 0x0000000d0600720c */ /* 0x000fda0003f06270 */
[----:B0-----:R-:W-:Y:S05]  /*03e0*/  @!P0 BRA P1, `(.L_x_34) ;  /* 0xfffffffc00cc8947 */ /* 0x001fea000083ffff */
.L_x_33:
[----:B------:R-:W-:Y:S05]  /*03f0*/  BSYNC.RECONVERGENT B0 ;  /* 0x0000000000007941 */ /* 0x000fea0003800200 */
.L_x_32:
[----:B------:R-:W-:Y:S01]  /*0400*/  BAR.SYNC.DEFER_BLOCKING 0x0 ;  /* 0x0000000000007b1d */ /* 0x000fe20000010000 */
[----:B------:R-:W-:Y:S01]  /*0410*/  ISETP.GE.AND P0, PT, R0, UR8, PT ;  /* 0x0000000800007c0c */ /* 0x000fe2000bf06270 */
[----:B------:R-:W-:Y:S01]  /*0420*/  UIADD3 UR6, UPT, UPT, -UR9, URZ, URZ ;  /* 0x000000ff09067290 */ /* 0x000fe2000fffe1ff */
[----:B------:R-:W-:-:S05]  /*0430*/  VIADD R2, R13, UR5 ;  /* 0x000000050d027c36 */ /* 0x000fca0008000000 */
[----:B------:R-:W-:-:S06]  /*0440*/  IMAD R2, R11, UR6, R2 ;  /* 0x000000060b027c24 */ /* 0x000fcc000f8e0202 */
[----:B------:R-:W-:Y:S05]  /*0450*/  @P0 EXIT ;  /* 0x000000000000094d */ /* 0x000fea0003800000 */
[----:B------:R-:W0:Y:S01]  /*0460*/  LDCU UR7, c[0x0][0x360] ;  /* 0x00006c00ff0777ac */ /* 0x000e220008000800 */
[----:B------:R-:W1:Y:S01]  /*0470*/  LDC R13, c[0x0][0x374] ;  /* 0x0000dd00ff0d7b82 */ /* 0x000e620000000800 */
[----:B------:R-:W-:Y:S01]  /*0480*/  VIMNMX R5, PT, PT, R5, R2, PT ;  /* 0x0000000205057248 */ /* 0x000fe20003fe0100 */
[----:B------:R-:W-:-:S12]  /*0490*/  UIMAD UR4, UR4, UR8, UR8 ;  /* 0x00000008040472a4 */ /* 0x000fd8000f8e0208 */
.L_x_38:
[----:B------:R-:W2:Y:S01]  /*04a0*/  LDC R17, c[0x0][0x3a0] ;  /* 0x0000e800ff117b82 */ /* 0x000ea20000000800 */
[----:B------:R-:W-:Y:S01]  /*04b0*/  ISETP.GE.AND P0, PT, R0, R5, PT ;  /* 0x000000050000720c */ /* 0x000fe20003f06270 */
[----:B------:R-:W-:Y:S01]  /*04c0*/  BSSY.RECONVERGENT B0, `(.L_x_35) ;  /* 0x000001b000007945 */ /* 0x000fe20003800200 */
[----:B------:R-:W-:Y:S01]  /*04d0*/  LOP3.LUT R4, RZ, R0, RZ, 0x33, !PT ;  /* 0x00000000ff047212 */ /* 0x000fe200078e33ff */
[----:B------:R-:W-:-:S03]  /*04e0*/  IMAD.MOV.U32 R7, RZ, RZ, RZ ;  /* 0x000000ffff077224 */ /* 0x000fc600078e00ff */
[----:B------:R-:W-:Y:S01]  /*04f0*/  IADD3 R4, PT, PT, R4, UR4, RZ ;  /* 0x0000000404047c10 */ /* 0x000fe2000fffe0ff */
[----:B------:R-:W3:Y:S04]  /*0500*/  LDC.64 R2, c[0x0][0x390] ;  /* 0x0000e400ff027b82 */ /* 0x000ee80000000a00 */
[----:B-1----:R-:W-:Y:S01]  /*0510*/  IMAD R11, R4, R13, UR9 ;  /* 0x00000009040b7e24 */ /* 0x002fe2000f8e020d */
[----:B--2---:R-:W-:-:S13]  /*0520*/  ISETP.LT.OR P0, PT, R17, 0x1, P0 ;  /* 0x000000011100780c */ /* 0x004fda0000701670 */
[----:B---3--:R-:W-:Y:S05]  /*0530*/  @P0 BRA `(.L_x_36) ;  /* 0x00000000004c0947 */ /* 0x008fea0003800000 */
[----:B------:R-:W1:Y:S01]  /*0540*/  S2UR UR6, SR_CgaCtaId ;  /* 0x00000000000679c3 */ /* 0x000e620000008800 */
[----:B------:R-:W-:Y:S01]  /*0550*/  UMOV UR5, 0x400 ;  /* 0x0000040000057882 */ /* 0x000fe20000000000 */
[----:B------:R-:W-:Y:S02]  /*0560*/  IMAD.IADD R6, R0, 0x1, R17 ;  /* 0x0000000100067824 */ /* 0x000fe400078e0211 */
[----:B------:R-:W-:Y:S02]  /*0570*/  HFMA2 R7, -RZ, RZ, 0, 0 ;  /* 0x00000000ff077431 */ /* 0x000fe400000001ff */
[----:B------:R-:W-:Y:S02]  /*0580*/  IMAD.MOV.U32 R4, RZ, RZ, RZ ;  /* 0x000000ffff047224 */ /* 0x000fe400078e00ff */
[----:B------:R-:W-:Y:S01]  /*0590*/  IMAD.MOV.U32 R8, RZ, RZ, R0 ;  /* 0x000000ffff087224 */ /* 0x000fe200078e0000 */
[----:B------:R-:W-:Y:S01]  /*05a0*/  SHF.L.U32 R15, R6, 0x2, RZ ;  /* 0x00000002060f7819 */ /* 0x000fe200000006ff */
[----:B-1----:R-:W-:-:S06]  /*05b0*/  ULEA UR5, UR6, UR5, 0x18 ;  /* 0x0000000506057291 */ /* 0x002fcc000f8ec0ff */
[----:B------:R-:W-:-:S07]  /*05c0*/  IMAD.U32 R6, RZ, RZ, UR5 ;  /* 0x00000005ff067e24 */ /* 0x000fce000f8e00ff */
.L_x_37:
[----:B------:R-:W-:Y:S01]  /*05d0*/  IMAD.IADD R9, R15, 0x1, R6 ;  /* 0x000000010f097824 */ /* 0x000fe200078e0206 */
[----:B------:R1:W-:Y:S01]  /*05e0*/  LDS R10, [R6] ;  /* 0x00000000060a7984 */ /* 0x0003e20000000800 */
[----:B------:R-:W-:Y:S01]  /*05f0*/  VIADD R8, R8, 0x1 ;  /* 0x0000000108087836 */ /* 0x000fe20000000000 */
[----:B------:R-:W-:-:S03]  /*0600*/  IADD3 R4, PT, PT, R4, 0x1, RZ ;  /* 0x0000000104047810 */ /* 0x000fc60007ffe0ff */
[----:B------:R-:W2:Y:S01]  /*0610*/  LDS R9, [R9] ;  /* 0x0000000009097984 */ /* 0x000ea20000000800 */
[----:B------:R-:W-:Y:S02]  /*0620*/  ISETP.GE.AND P0, PT, R4, R17, PT ;  /* 0x000000110400720c */ /* 0x000fe40003f06270 */
[----:B------:R-:W-:Y:S01]  /*0630*/  ISETP.LT.AND P1, PT, R8, R5, PT ;  /* 0x000000050800720c */ /* 0x000fe20003f21270 */
[----:B-1----:R-:W-:Y:S02]  /*0640*/  VIADD R6, R6, 0x4 ;  /* 0x0000000406067836 */ /* 0x002fe40000000000 */
[----:B--2---:R-:W-:-:S10]  /*0650*/  FFMA R7, R10, R9, R7 ;  /* 0x000000090a077223 */ /* 0x004fd40000000007 */
[----:B------:R-:W-:Y:S05]  /*0660*/  @!P0 BRA P1, `(.L_x_37) ;  /* 0xfffffffc00d88947 */ /* 0x000fea000083ffff */
.L_x_36:
[----:B0-----:R-:W-:Y:S05]  /*0670*/  BSYNC.RECONVERGENT B0 ;  /* 0x0000000000007941 */ /* 0x001fea0003800200 */
.L_x_35:
[----:B------:R-:W0:Y:S01]  /*0680*/  LDCU UR5, c[0x0][0x39c] ;  /* 0x00007380ff0577ac */ /* 0x000e220008000800 */
[----:B------:R-:W-:Y:S01]  /*0690*/  IMAD.WIDE.U32 R2, R11, 0x4, R2 ;  /* 0x000000040b027825 */ /* 0x000fe200078e0002 */
[----:B------:R-:W-:-:S04]  /*06a0*/  IADD3 R0, PT, PT, R0, UR7, RZ ;  /* 0x0000000700007c10 */ /* 0x000fc8000fffe0ff */
[----:B------:R2:W-:Y:S01]  /*06b0*/  STG.E desc[UR10][R2.64], R7 ;  /* 0x0000000702007986 */ /* 0x0005e2000c10190a */
[----:B0-----:R-:W-:-:S13]  /*06c0*/  ISETP.GE.AND P0, PT, R0, UR5, PT ;  /* 0x0000000500007c0c */ /* 0x001fda000bf06270 */
[----:B--2---:R-:W-:Y:S05]  /*06d0*/  @!P0 BRA `(.L_x_38) ;  /* 0xfffffffc00708947 */ /* 0x004fea000383ffff */
[----:B------:R-:W-:Y:S05]  /*06e0*/  EXIT ;  /* 0x000000000000794d */ /* 0x000fea0003800000 */
.L_x_39:
        /* <DEDUP_REMOVED lines=9> */
.L_x_58:


//--------------------- .text._Z12KernConvolvePfS_S_iii --------------------------
	.section	.text._Z12KernConvolvePfS_S_iii,"ax",@progbits
	.align	128
        .global         _Z12KernConvolvePfS_S_iii
        .type           _Z12KernConvolvePfS_S_iii,@function
        .size           _Z12KernConvolvePfS_S_iii,(.L_x_59 - _Z12KernConvolvePfS_S_iii)
        .other          _Z12KernConvolvePfS_S_iii,@"STO_CUDA_ENTRY STV_DEFAULT"
_Z12KernConvolvePfS_S_iii:
.text._Z12KernConvolvePfS_S_iii:
[----:B------:R-:W-:Y:S01]  /*0000*/  LDC R1, c[0x0][0x37c] ;  /* 0x0000df00ff017b82 */ /* 0x000fe20000000800 */
[----:B------:R-:W0:Y:S01]  /*0010*/  S2R R3, SR_TID.X ;  /* 0x0000000000037919 */ /* 0x000e220000002100 */
[----:B------:R-:W1:Y:S06]  /*0020*/  LDCU UR10, c[0x0][0x39c] ;  /* 0x00007380ff0a77ac */ /* 0x000e6c0008000800 */
[----:B------:R-:W2:Y:S01]  /*0030*/  LDC R10, c[0x0][0x39c] ;  /* 0x0000e700ff0a7b82 */ /* 0x000ea20000000800 */
[----:B------:R-:W-:Y:S01]  /*0040*/  BSSY.RECONVERGENT B0, `(.L_x_40) ;  /* 0x000001f000007945 */ /* 0x000fe20003800200 */
[----:B------:R-:W3:Y:S01]  /*0050*/  S2R R0, SR_CTAID.Y ;  /* 0x0000000000007919 */ /* 0x000ee20000002600 */
[----:B------:R-:W1:Y:S01]  /*0060*/  LDCU UR5, c[0x0][0x3a0] ;  /* 0x00007400ff0577ac */ /* 0x000e620008000800 */
[----:B------:R-:W4:Y:S04]  /*0070*/  LDCU.64 UR8, c[0x0][0x358] ;  /* 0x00006b00ff0877ac */ /* 0x000f280008000a00 */
[----:B------:R-:W2:Y:S01]  /*0080*/  LDC R15, c[0x0][0x398] ;  /* 0x0000e600ff0f7b82 */ /* 0x000ea20000000800 */
[----:B------:R-:W0:Y:S01]  /*0090*/  LDCU UR11, c[0x0][0x398] ;  /* 0x00007300ff0b77ac */ /* 0x000e220008000800 */
[----:B-1----:R-:W-:-:S04]  /*00a0*/  UIADD3 UR4, UPT, UPT, UR10, UR5, URZ ;  /* 0x000000050a047290 */ /* 0x002fc8000fffe0ff */
[----:B------:R-:W-:-:S06]  /*00b0*/  UIADD3 UR7, UPT, UPT, UR4, -0x1, URZ ;  /* 0xffffffff04077890 */ /* 0x000fcc000fffe0ff */
[----:B0-----:R-:W-:Y:S01]  /*00c0*/  ISETP.GE.AND P0, PT, R3, UR7, PT ;  /* 0x0000000703007c0c */ /* 0x001fe2000bf06270 */
[----:B---3--:R-:W-:-:S12]  /*00d0*/  IMAD R2, R0, UR5, R3 ;  /* 0x0000000500027c24 */ /* 0x008fd8000f8e0203 */
[----:B----4-:R-:W-:Y:S05]  /*00e0*/  @P0 BRA `(.L_x_41) ;  /* 0x0000000000500947 */ /* 0x010fea0003800000 */
[----:B------:R-:W0:Y:S01]  /*00f0*/  LDC R9, c[0x0][0x360] ;  /* 0x0000d800ff097b82 */ /* 0x000e220000000800 */
[----:B------:R-:W-:Y:S01]  /*0100*/  ULEA.HI UR5, UR10, UR10, URZ, 0x1 ;  /* 0x0000000a0a057291 */ /* 0x000fe2000f8f08ff */
[----:B------:R-:W-:-:S03]  /*0110*/  IMAD.MOV.U32 R6, RZ, RZ, R3 ;  /* 0x000000ffff067224 */ /* 0x000fc600078e0003 */
[----:B------:R-:W-:-:S06]  /*0120*/  USHF.R.S32.HI UR5, URZ, 0x1, UR5 ;  /* 0x00000001ff057899 */ /* 0x000fcc0008011405 */
[----:B------:R-:W-:-:S07]  /*0130*/  VIADD R7, R2, -UR5 ;  /* 0x8000000502077c36 */ /* 0x000fce0008000000 */
.L_x_42:
[----:B------:R-:W-:-:S04]  /*0140*/  ISETP.GE.AND P0, PT, R7, UR11, PT ;  /* 0x0000000b07007c0c */ /* 0x000fc8000bf06270 */
[----:B------:R-:W-:-:S13]  /*0150*/  ISETP.GT.AND P0, PT, R7, -0x1, !P0 ;  /* 0xffffffff0700780c */ /* 0x000fda0004704270 */
[----:B------:R-:W1:Y:S02]  /*0160*/  @P0 LDC.64 R4, c[0x0][0x380] ;  /* 0x0000e000ff040b82 */ /* 0x000e640000000a00 */
[----:B-1----:R-:W-:-:S06]  /*0170*/  @P0 IMAD.WIDE.U32 R4, R7, 0x4, R4 ;  /* 0x0000000407040825 */ /* 0x002fcc00078e0004 */
[----:B------:R-:W3:Y:S01]  /*0180*/  @P0 LDG.E R5, desc[UR8][R4.64] ;  /* 0x0000000804050981 */ /* 0x000ee2000c1e1900 */
[----:B------:R-:W1:Y:S01]  /*0190*/  S2UR UR6, SR_CgaCtaId ;  /* 0x00000000000679c3 */ /* 0x000e620000008800 */
[----:B------:R-:W-:Y:S01]  /*01a0*/  UMOV UR5, 0x400 ;  /* 0x0000040000057882 */ /* 0x000fe20000000000 */
[----:B0-----:R-:W-:Y:S01]  /*01b0*/  IMAD.IADD R7, R9, 0x1, R7 ;  /* 0x0000000109077824 */ /* 0x001fe200078e0207 */
[----:B-1----:R-:W-:-:S06]  /*01c0*/  ULEA UR5, UR6, UR5, 0x18 ;  /* 0x0000000506057291 */ /* 0x002fcc000f8ec0ff */
[----:B------:R-:W-:Y:S02]  /*01d0*/  LEA R8, R6, UR5, 0x2 ;  /* 0x0000000506087c11 */ /* 0x000fe4000f8e10ff */
[----:B------:R-:W-:-:S03]  /*01e0*/  IADD3 R6, PT, PT, R9, R6, RZ ;  /* 0x0000000609067210 */ /* 0x000fc60007ffe0ff */
[----:B------:R1:W-:Y:S04]  /*01f0*/  @!P0 STS [R8], RZ ;  /* 0x000000ff08008388 */ /* 0x0003e80000000800 */
[----:B---3--:R1:W-:Y:S01]  /*0200*/  @P0 STS [R8], R5 ;  /* 0x0000000508000388 */ /* 0x0083e20000000800 */
[----:B------:R-:W-:-:S13]  /*0210*/  ISETP.GE.AND P0, PT, R6, UR7, PT ;  /* 0x0000000706007c0c */ /* 0x000fda000bf06270 */
[----:B-1----:R-:W-:Y:S05]  /*0220*/  @!P0 BRA `(.L_x_42) ;  /* 0xfffffffc00c48947 */ /* 0x002fea000383ffff */
.L_x_41:
[----:B------:R-:W-:Y:S05]  /*0230*/  BSYNC.RECONVERGENT B0 ;  /* 0x0000000000007941 */ /* 0x000fea0003800200 */
.L_x_40:
[----:B------:R-:W0:Y:S01]  /*0240*/  S2UR UR6, SR_CgaCtaId ;  /* 0x00000000000679c3 */ /* 0x000e220000008800 */
[----:B------:R-:W1:Y:S07]  /*0250*/  LDCU UR11, c[0x0][0x3a0] ;  /* 0x00007400ff0b77ac */ /* 0x000e6e0008000800 */
[----:B------:R-:W-:Y:S01]  /*0260*/  BAR.SYNC.DEFER_BLOCKING 0x0 ;  /* 0x0000000000007b1d */ /* 0x000fe20000010000 */
[----:B--2---:R-:W-:Y:S02]  /*0270*/  ISETP.GE.AND P1, PT, R3, R10, PT ;  /* 0x0000000a0300720c */ /* 0x004fe40003f26270 */
[----:B------:R-:W-:-:S03]  /*0280*/  ISETP.GE.AND P0, PT, R2, R15, PT ;  /* 0x0000000f0200720c */ /* 0x000fc60003f06270 */
[----:B------:R-:W-:Y:S02]  /*0290*/  UMOV UR5, 0x400 ;  /* 0x0000040000057882 */ /* 0x000fe40000000000 */
[----:B------:R-:W2:Y:S01]  /*02a0*/  S2UR UR7, SR_CTAID.X ;  /* 0x00000000000779c3 */ /* 0x000ea20000002500 */
[----:B------:R-:W-:Y:S01]  /*02b0*/  BSSY.RECONVERGENT B0, `(.L_x_43) ;  /* 0x0000011000007945 */ /* 0x000fe20003800200 */
[----:B-1----:R-:W-:Y:S01]  /*02c0*/  ISETP.GE.OR P0, PT, R3, UR11, P0 ;  /* 0x0000000b03007c0c */ /* 0x002fe20008706670 */
[----:B0-----:R-:W-:-:S04]  /*02d0*/  ULEA UR5, UR6, UR5, 0x18 ;  /* 0x0000000506057291 */ /* 0x001fc8000f8ec0ff */
[----:B------:R-:W-:Y:S01]  /*02e0*/  ULEA UR4, UR4, UR5, 0x2 ;  /* 0x0000000504047291 */ /* 0x000fe2000f8e10ff */
[----:B------:R-:W-:Y:S11]  /*02f0*/  @P1 BRA `(.L_x_44) ;  /* 0x0000000000301947 */ /* 0x000ff60003800000 */
[----:B------:R-:W0:Y:S01]  /*0300*/  LDC R13, c[0x0][0x360] ;  /* 0x0000d800ff0d7b82 */ /* 0x000e220000000800 */
[--C-:B--2---:R-:W-:Y:S02]  /*0310*/  IMAD R9, R10, UR7, R3.reuse ;  /* 0x000000070a097c24 */ /* 0x104fe4000f8e0203 */
[----:B------:R-:W-:-:S05]  /*0320*/  IMAD.MOV.U32 R8, RZ, RZ, R3 ;  /* 0x000000ffff087224 */ /* 0x000fca00078e0003 */
[----:B------:R-:W1:Y:S02]  /*0330*/  LDC.64 R6, c[0x0][0x388] ;  /* 0x0000e200ff067b82 */ /* 0x000e640000000a00 */
.L_x_45:
[----:B-1-3--:R-:W-:-:S06]  /*0340*/  IMAD.WIDE R4, R9, 0x4, R6 ;  /* 0x0000000409047825 */ /* 0x00afcc00078e0206 */
[----:B------:R-:W2:Y:S01]  /*0350*/  LDG.E R4, desc[UR8][R4.64] ;  /* 0x0000000804047981 */ /* 0x000ea2000c1e1900 */
[----:B------:R-:W-:Y:S02]  /*0360*/  LEA R11, R8, UR4, 0x2 ;  /* 0x00000004080b7c11 */ /* 0x000fe4000f8e10ff */
[----:B0-----:R-:W-:-:S04]  /*0370*/  IADD3 R8, PT, PT, R13, R8, RZ ;  /* 0x000000080d087210 */ /* 0x001fc80007ffe0ff */
[----:B------:R-:W-:Y:S01]  /*0380*/  ISETP.GE.AND P1, PT, R8, R10, PT ;  /* 0x0000000a0800720c */ /* 0x000fe20003f26270 */
[----:B------:R-:W-:Y:S01]  /*0390*/  IMAD R9, R10, UR7, R8 ;  /* 0x000000070a097c24 */ /* 0x000fe2000f8e0208 */
[----:B--2---:R3:W-:Y:S11]  /*03a0*/  STS [R11+-0x4], R4 ;  /* 0xfffffc040b007388 */ /* 0x0047f60000000800 */
[----:B------:R-:W-:Y:S05]  /*03b0*/  @!P1 BRA `(.L_x_45) ;  /* 0xfffffffc00e09947 */ /* 0x000fea000383ffff */
.L_x_44:
[----:B--2---:R-:W-:Y:S05]  /*03c0*/  BSYNC.RECONVERGENT B0 ;  /* 0x0000000000007941 */ /* 0x004fea0003800200 */
.L_x_43:
[----:B------:R-:W-:Y:S06]  /*03d0*/  BAR.SYNC.DEFER_BLOCKING 0x0 ;  /* 0x0000000000007b1d */ /* 0x000fec0000010000 */
[----:B------:R-:W-:Y:S05]  /*03e0*/  @P0 EXIT ;  /* 0x000000000000094d */ /* 0x000fea0003800000 */
[----:B------:R-:W-:Y:S01]  /*03f0*/  ISETP.GT.AND P0, PT, R10, RZ, PT ;  /* 0x000000ff0a00720c */ /* 0x000fe20003f04270 */
[----:B------:R-:W0:-:S12]  /*0400*/  LDCU UR10, c[0x0][0x360] ;  /* 0x00006c00ff0a77ac */ /* 0x000e180008000800 */
[----:B------:R-:W-:Y:S05]  /*0410*/  @P0 BRA `(.L_x_46) ;  /* 0x0000000000280947 */ /* 0x000fea0003800000 */
[----:B------:R-:W1:Y:S02]  /*0420*/  LDC.64 R6, c[0x0][0x390] ;  /* 0x0000e400ff067b82 */ /* 0x000e640000000a00 */
.L_x_47:
[----:B------:R-:W-:Y:S02]  /*0430*/  IMAD R5, R15, UR7, R2 ;  /* 0x000000070f057c24 */ /* 0x000fe4000f8e0202 */
[----:B0-----:R-:W-:Y:S02]  /*0440*/  VIADD R3, R3, UR10 ;  /* 0x0000000a03037c36 */ /* 0x001fe40008000000 */
[----:B-1-3--:R-:W-:-:S03]  /*0450*/  IMAD.WIDE R4, R5, 0x4, R6 ;  /* 0x0000000405047825 */ /* 0x00afc600078e0206 */
[----:B------:R-:W-:Y:S01]  /*0460*/  ISETP.LT.AND P1, PT, R3, UR11, PT ;  /* 0x0000000b03007c0c */ /* 0x000fe2000bf21270 */
[----:B------:R-:W-:Y:S01]  /*0470*/  IMAD R2, R0, UR11, R3 ;  /* 0x0000000b00027c24 */ /* 0x000fe2000f8e0203 */
[----:B------:R2:W-:Y:S04]  /*0480*/  STG.E desc[UR8][R4.64], RZ ;  /* 0x000000ff04007986 */ /* 0x0005e8000c101908 */
[----:B------:R-:W-:-:S13]  /*0490*/  ISETP.GE.AND P0, PT, R2, R15, PT ;  /* 0x0000000f0200720c */ /* 0x000fda0003f06270 */
[----:B--2---:R-:W-:Y:S05]  /*04a0*/  @!P0 BRA P1, `(.L_x_47) ;  /* 0xfffffffc00e08947 */ /* 0x004fea000083ffff */
[----:B------:R-:W-:Y:S05]  /*04b0*/  EXIT ;  /* 0x000000000000794d */ /* 0x000fea0003800000 */
.L_x_46:
[C---:B------:R-:W-:Y:S01]  /*04c0*/  LOP3.LUT R21, R10.reuse, 0x7, RZ, 0xc0, !PT ;  /* 0x000000070a157812 */ /* 0x040fe200078ec0ff */
[----:B------:R-:W-:Y:S01]  /*04d0*/  UIADD3 UR6, UPT, UPT, UR4, 0xc, URZ ;  /* 0x0000000c04067890 */ /* 0x000fe2000fffe0ff */
[----:B------:R-:W-:-:S03]  /*04e0*/  LOP3.LUT R5, R10, 0x3, RZ, 0xc0, !PT ;  /* 0x000000030a057812 */ /* 0x000fc600078ec0ff */
[----:B---3--:R-:W-:-:S05]  /*04f0*/  VIADD R4, R21, 0xffffffff ;  /* 0xffffffff15047836 */ /* 0x008fca0000000000 */
[----:B------:R-:W-:Y:S02]  /*0500*/  ISETP.GE.U32.AND P0, PT, R4, 0x3, PT ;  /* 0x000000030400780c */ /* 0x000fe40003f06070 */
[----:B------:R-:W-:-:S04]  /*0510*/  LOP3.LUT R4, R10, 0x7ffffff8, RZ, 0xc0, !PT ;  /* 0x7ffffff80a047812 */ /* 0x000fc800078ec0ff */
[----:B------:R-:W-:-:S07]  /*0520*/  IADD3 R6, PT, PT, -R4, RZ, RZ ;  /* 0x000000ff04067210 */ /* 0x000fce0007ffe1ff */
.L_x_53:
[----:B-1----:R-:W1:Y:S01]  /*0530*/  LDC R24, c[0x0][0x39c] ;  /* 0x0000e700ff187b82 */ /* 0x002e620000000800 */
[----:B------:R-:W-:Y:S02]  /*0540*/  CS2R R8, SRZ ;  /* 0x0000000000087805 */ /* 0x000fe4000001ff00 */
[----:B-1----:R-:W-:-:S13]  /*0550*/  ISETP.GE.U32.AND P1, PT, R24, 0x8, PT ;  /* 0x000000081800780c */ /* 0x002fda0003f26070 */
[----:B------:R-:W-:Y:S05]  /*0560*/  @!P1 BRA `(.L_x_48) ;  /* 0x00000000008c9947 */ /* 0x000fea0003800000 */
[----:B------:R-:W-:Y:S01]  /*0570*/  LEA R10, R3, UR5, 0x2 ;  /* 0x00000005030a7c11 */ /* 0x000fe2000f8e10ff */
[----:B------:R-:W-:Y:S01]  /*0580*/  IMAD.MOV.U32 R9, RZ, RZ, RZ ;  /* 0x000000ffff097224 */ /* 0x000fe200078e00ff */
[----:B------:R-:W-:Y:S01]  /*0590*/  MOV R8, R6 ;  /* 0x0000000600087202 */ /* 0x000fe20000000f00 */
[----:B------:R-:W-:Y:S02]  /*05a0*/  IMAD.U32 R7, RZ, RZ, UR6 ;  /* 0x00000006ff077e24 */ /* 0x000fe4000f8e00ff */
[----:B------:R-:W-:-:S07]  /*05b0*/  VIADD R10, R10, 0x10 ;  /* 0x000000100a0a7836 */ /* 0x000fce0000000000 */
.L_x_49:
[----:B------:R-:W-:Y:S01]  /*05c0*/  LDS R20, [R7+-0x10] ;  /* 0xfffff00007147984 */ /* 0x000fe20000000800 */
[----:B------:R-:W-:-:S03]  /*05d0*/  VIADD R8, R8, 0x8 ;  /* 0x0000000808087836 */ /* 0x000fc60000000000 */
[----:B------:R-:W1:Y:S02]  /*05e0*/  LDS R19, [R10+-0x10] ;  /* 0xfffff0000a137984 */ /* 0x000e640000000800 */
[----:B------:R-:W-:Y:S02]  /*05f0*/  ISETP.NE.AND P1, PT, R8, RZ, PT ;  /* 0x000000ff0800720c */ /* 0x000fe40003f25270 */
[----:B------:R-:W-:Y:S04]  /*0600*/  LDS R26, [R7+-0xc] ;  /* 0xfffff400071a7984 */ /* 0x000fe80000000800 */
[----:B------:R-:W2:Y:S04]  /*0610*/  LDS R25, [R10+-0xc] ;  /* 0xfffff4000a197984 */ /* 0x000ea80000000800 */
[----:B------:R-:W-:Y:S04]  /*0620*/  LDS R17, [R7+-0x8] ;  /* 0xfffff80007117984 */ /* 0x000fe80000000800 */
[----:B------:R-:W3:Y:S04]  /*0630*/  LDS R18, [R10+-0x8] ;  /* 0xfffff8000a127984 */ /* 0x000ee80000000800 */
[----:B------:R-:W-:Y:S04]  /*0640*/  LDS R15, [R7+-0x4] ;  /* 0xfffffc00070f7984 */ /* 0x000fe80000000800 */
[----:B------:R-:W4:Y:S04]  /*0650*/  LDS R16, [R10+-0x4] ;  /* 0xfffffc000a107984 */ /* 0x000f280000000800 */
[----:B------:R-:W-:Y:S04]  /*0660*/  LDS R13, [R7] ;  /* 0x00000000070d7984 */ /* 0x000fe80000000800 */
[----:B------:R-:W5:Y:S04]  /*0670*/  LDS R14, [R10] ;  /* 0x000000000a0e7984 */ /* 0x000f680000000800 */
[----:B------:R-:W-:Y:S04]  /*0680*/  LDS R11, [R7+0x4] ;  /* 0x00000400070b7984 */ /* 0x000fe80000000800 */
[----:B------:R-:W0:Y:S01]  /*0690*/  LDS R12, [R10+0x4] ;  /* 0x000004000a0c7984 */ /* 0x000e220000000800 */
[----:B-1----:R-:W-:-:S03]  /*06a0*/  FFMA R23, R20, R19, R9 ;  /* 0x0000001314177223 */ /* 0x002fc60000000009 */
[----:B------:R-:W-:Y:S04]  /*06b0*/  LDS R19, [R7+0x8] ;  /* 0x0000080007137984 */ /* 0x000fe80000000800 */
[----:B------:R-:W1:Y:S01]  /*06c0*/  LDS R22, [R10+0x8] ;  /* 0x000008000a167984 */ /* 0x000e620000000800 */
[----:B--2---:R-:W-:-:S03]  /*06d0*/  FFMA R26, R26, R25, R23 ;  /* 0x000000191a1a7223 */ /* 0x004fc60000000017 */
[----:B------:R2:W-:Y:S04]  /*06e0*/  LDS R9, [R7+0xc] ;  /* 0x00000c0007097984 */ /* 0x0005e80000000800 */
[----:B------:R4:W1:Y:S01]  /*06f0*/  LDS R20, [R10+0xc] ;  /* 0x00000c000a147984 */ /* 0x0008620000000800 */
[----:B---3--:R-:W-:Y:S01]  /*0700*/  FFMA R18, R17, R18, R26 ;  /* 0x0000001211127223 */ /* 0x008fe2000000001a */
[----:B--2---:R-:W-:-:S03]  /*0710*/  IADD3 R7, PT, PT, R7, 0x20, RZ ;  /* 0x0000002007077810 */ /* 0x004fc60007ffe0ff */
[----:B----4-:R-:W-:Y:S01]  /*0720*/  FFMA R16, R15, R16, R18 ;  /* 0x000000100f107223 */ /* 0x010fe20000000012 */
[----:B------:R-:W-:-:S03]  /*0730*/  VIADD R10, R10, 0x20 ;  /* 0x000000200a0a7836 */ /* 0x000fc60000000000 */
[----:B-----5:R-:W-:-:S04]  /*0740*/  FFMA R14, R13, R14, R16 ;  /* 0x0000000e0d0e7223 */ /* 0x020fc80000000010 */
[----:B0-----:R-:W-:-:S04]  /*0750*/  FFMA R12, R11, R12, R14 ;  /* 0x0000000c0b0c7223 */ /* 0x001fc8000000000e */
[----:B-1----:R-:W-:-:S04]  /*0760*/  FFMA R12, R19, R22, R12 ;  /* 0x00000016130c7223 */ /* 0x002fc8000000000c */
[----:B------:R-:W-:Y:S01]  /*0770*/  FFMA R9, R9, R20, R12 ;  /* 0x0000001409097223 */ /* 0x000fe2000000000c */
[----:B------:R-:W-:Y:S06]  /*0780*/  @P1 BRA `(.L_x_49) ;  /* 0xfffffffc008c1947 */ /* 0x000fec000383ffff */
[----:B------:R-:W-:-:S07]  /*0790*/  MOV R8, R4 ;  /* 0x0000000400087202 */ /* 0x000fce0000000f00 */
.L_x_48:
[----:B------:R-:W-:-:S13]  /*07a0*/  ISETP.NE.AND P1, PT, R21, RZ, PT ;  /* 0x000000ff1500720c */ /* 0x000fda0003f25270 */
[----:B------:R-:W-:Y:S05]  /*07b0*/  @!P1 BRA `(.L_x_50) ;  /* 0x0000000000989947 */ /* 0x000fea0003800000 */
[----:B------:R-:W-:Y:S01]  /*07c0*/  ISETP.NE.AND P1, PT, R5, RZ, PT ;  /* 0x000000ff0500720c */ /* 0x000fe20003f25270 */
[----:B------:R-:W-:-:S12]  /*07d0*/  @!P0 BRA `(.L_x_51) ;  /* 0x0000000000408947 */ /* 0x000fd80003800000 */
[C---:B------:R-:W-:Y:S01]  /*07e0*/  IMAD.IADD R10, R8.reuse, 0x1, R3 ;  /* 0x00000001080a7824 */ /* 0x040fe200078e0203 */
[C---:B------:R-:W-:Y:S02]  /*07f0*/  LEA R7, R8.reuse, UR4, 0x2 ;  /* 0x0000000408077c11 */ /* 0x040fe4000f8e10ff */
[----:B------:R-:W-:Y:S02]  /*0800*/  IADD3 R8, PT, PT, R8, 0x4, RZ ;  /* 0x0000000408087810 */ /* 0x000fe40007ffe0ff */
[----:B------:R-:W-:Y:S01]  /*0810*/  LEA R11, R10, UR5, 0x2 ;  /* 0x000000050a0b7c11 */ /* 0x000fe2000f8e10ff */
[----:B------:R-:W-:Y:S04]  /*0820*/  LDS R13, [R7] ;  /* 0x00000000070d7984 */ /* 0x000fe80000000800 */
[----:B------:R-:W-:Y:S04]  /*0830*/  LDS R10, [R7+-0x4] ;  /* 0xfffffc00070a7984 */ /* 0x000fe80000000800 */
[----:B------:R-:W1:Y:S04]  /*0840*/  LDS R12, [R11] ;  /* 0x000000000b0c7984 */ /* 0x000e680000000800 */
[----:B------:R-:W2:Y:S04]  /*0850*/  LDS R14, [R11+0x4] ;  /* 0x000004000b0e7984 */ /* 0x000ea80000000800 */
[----:B------:R-:W-:Y:S04]  /*0860*/  LDS R15, [R7+0x4] ;  /* 0x00000400070f7984 */ /* 0x000fe80000000800 */
[----:B------:R-:W3:Y:S04]  /*0870*/  LDS R16, [R11+0x8] ;  /* 0x000008000b107984 */ /* 0x000ee80000000800 */
[----:B------:R-:W-:Y:S04]  /*0880*/  LDS R17, [R7+0x8] ;  /* 0x0000080007117984 */ /* 0x000fe80000000800 */
[----:B------:R-:W4:Y:S01]  /*0890*/  LDS R18, [R11+0xc] ;  /* 0x00000c000b127984 */ /* 0x000f220000000800 */
[----:B-1----:R-:W-:-:S04]  /*08a0*/  FFMA R10, R10, R12, R9 ;  /* 0x0000000c0a0a7223 */ /* 0x002fc80000000009 */
[----:B--2---:R-:W-:-:S04]  /*08b0*/  FFMA R10, R13, R14, R10 ;  /* 0x0000000e0d0a7223 */ /* 0x004fc8000000000a */
[----:B---3--:R-:W-:-:S04]  /*08c0*/  FFMA R10, R15, R16, R10 ;  /* 0x000000100f0a7223 */ /* 0x008fc8000000000a */
[----:B----4-:R-:W-:-:S07]  /*08d0*/  FFMA R9, R17, R18, R10 ;  /* 0x0000001211097223 */ /* 0x010fce000000000a */
.L_x_51:
[----:B------:R-:W-:Y:S05]  /*08e0*/  @!P1 BRA `(.L_x_50) ;  /* 0x00000000004c9947 */ /* 0x000fea0003800000 */
[----:B------:R-:W-:Y:S02]  /*08f0*/  ISETP.NE.AND P1, PT, R5, 0x1, PT ;  /* 0x000000010500780c */ /* 0x000fe40003f25270 */
[----:B------:R-:W-:-:S11]  /*0900*/  LOP3.LUT P2, RZ, R24, 0x1, RZ, 0xc0, !PT ;  /* 0x0000000118ff7812 */ /* 0x000fd6000784c0ff */
[----:B------:R-:W-:Y:S05]  /*0910*/  @!P1 BRA `(.L_x_52) ;  /* 0x0000000000289947 */ /* 0x000fea0003800000 */
[C---:B------:R-:W-:Y:S01]  /*0920*/  IMAD.IADD R10, R8.reuse, 0x1, R3 ;  /* 0x00000001080a7824 */ /* 0x040fe200078e0203 */
[C---:B------:R-:W-:Y:S02]  /*0930*/  LEA R7, R8.reuse, UR4, 0x2 ;  /* 0x0000000408077c11 */ /* 0x040fe4000f8e10ff */
[----:B------:R-:W-:Y:S02]  /*0940*/  IADD3 R8, PT, PT, R8, 0x2, RZ ;  /* 0x0000000208087810 */ /* 0x000fe40007ffe0ff */
[----:B------:R-:W-:Y:S01]  /*0950*/  LEA R11, R10, UR5, 0x2 ;  /* 0x000000050a0b7c11 */ /* 0x000fe2000f8e10ff */
[----:B------:R-:W-:Y:S04]  /*0960*/  LDS R14, [R7] ;  /* 0x00000000070e7984 */ /* 0x000fe80000000800 */
[----:B------:R-:W-:Y:S04]  /*0970*/  LDS R10, [R7+-0x4] ;  /* 0xfffffc00070a7984 */ /* 0x000fe80000000800 */
[----:B------:R-:W1:Y:S04]  /*0980*/  LDS R12, [R11] ;  /* 0x000000000b0c7984 */ /* 0x000e680000000800 */
[----:B------:R-:W2:Y:S01]  /*0990*/  LDS R13, [R11+0x4] ;  /* 0x000004000b0d7984 */ /* 0x000ea20000000800 */
[----:B-1----:R-:W-:-:S04]  /*09a0*/  FFMA R9, R10, R12, R9 ;  /* 0x0000000c0a097223 */ /* 0x002fc80000000009 */
[----:B--2---:R-:W-:-:S07]  /*09b0*/  FFMA R9, R14, R13, R9 ;  /* 0x0000000d0e097223 */ /* 0x004fce0000000009 */
.L_x_52:
[C---:B------:R-:W-:Y:S01]  /*09c0*/  @P2 IMAD.IADD R10, R8.reuse, 0x1, R3 ;  /* 0x00000001080a2824 */ /* 0x040fe200078e0203 */
[----:B------:R-:W-:-:S04]  /*09d0*/  @P2 LEA R7, R8, UR4, 0x2 ;  /* 0x0000000408072c11 */ /* 0x000fc8000f8e10ff */
[----:B------:R-:W-:Y:S01]  /*09e0*/  @P2 LEA R10, R10, UR5, 0x2 ;  /* 0x000000050a0a2c11 */ /* 0x000fe2000f8e10ff */
[----:B------:R-:W-:Y:S05]  /*09f0*/  @P2 LDS R8, [R7+-0x4] ;  /* 0xfffffc0007082984 */ /* 0x000fea0000000800 */
[----:B------:R-:W1:Y:S02]  /*0a00*/  @P2 LDS R10, [R10] ;  /* 0x000000000a0a2984 */ /* 0x000e640000000800 */
[----:B-1----:R-:W-:-:S07]  /*0a10*/  @P2 FFMA R9, R8, R10, R9 ;  /* 0x0000000a08092223 */ /* 0x002fce0000000009 */
.L_x_50:
[----:B------:R-:W1:Y:S01]  /*0a20*/  LDC R13, c[0x0][0x398] ;  /* 0x0000e600ff0d7b82 */ /* 0x000e620000000800 */
[----:B------:R-:W2:Y:S01]  /*0a30*/  LDCU UR11, c[0x0][0x3a0] ;  /* 0x00007400ff0b77ac */ /* 0x000ea20008000800 */
[----:B0-----:R-:W-:-:S06]  /*0a40*/  IADD3 R3, PT, PT, R3, UR10, RZ ;  /* 0x0000000a03037c10 */ /* 0x001fcc000fffe0ff */
[----:B------:R-:W0:Y:S01]  /*0a50*/  LDC.64 R10, c[0x0][0x390] ;  /* 0x0000e400ff0a7b82 */ /* 0x000e220000000a00 */
[----:B--2---:R-:W-:Y:S01]  /*0a60*/  ISETP.LT.AND P2, PT, R3, UR11, PT ;  /* 0x0000000b03007c0c */ /* 0x004fe2000bf41270 */
[----:B-1----:R-:W-:Y:S02]  /*0a70*/  IMAD R7, R13, UR7, R2 ;  /* 0x000000070d077c24 */ /* 0x002fe4000f8e0202 */
[----:B------:R-:W-:-:S05]  /*0a80*/  IMAD R2, R0, UR11, R3 ;  /* 0x0000000b00027c24 */ /* 0x000fca000f8e0203 */
[----:B------:R-:W-:Y:S01]  /*0a90*/  ISETP.GE.AND P1, PT, R2, R13, PT ;  /* 0x0000000d0200720c */ /* 0x000fe20003f26270 */
[----:B0-----:R-:W-:-:S05]  /*0aa0*/  IMAD.WIDE R10, R7, 0x4, R10 ;  /* 0x00000004070a7825 */ /* 0x001fca00078e020a */
[----:B------:R1:W-:Y:S07]  /*0ab0*/  STG.E desc[UR8][R10.64], R9 ;  /* 0x000000090a007986 */ /* 0x0003ee000c101908 */
[----:B------:R-:W-:Y:S05]  /*0ac0*/  @!P1 BRA P2, `(.L_x_53) ;  /* 0xfffffff800989947 */ /* 0x000fea000103ffff */
[----:B------:R-:W-:Y:S05]  /*0ad0*/  EXIT ;  /* 0x000000000000794d */ /* 0x000fea0003800000 */
.L_x_54:
        /* <DEDUP_REMOVED lines=10> */
.L_x_59:


//--------------------- .nv.shared._Z19KernReverseConvolvePfS_S_iiiii --------------------------
	.section	.nv.shared._Z19KernReverseConvolvePfS_S_iiiii,"aw",@nobits
	.sectionflags	@""
	.align	16
	.zero		1024


//--------------------- .nv.shared.reserved.0     --------------------------
	.section	.nv.shared.reserved.0,"aw",@nobits
	.weak		__nv_reservedSMEM_offset_0_alias
	.size		__nv_reservedSMEM_offset_0_alias, 0, 64
	.other		__nv_reservedSMEM_offset_0_alias,@"STO_CUDA_RESERVED_SHARED STV_DEFAULT"
__nv_reservedSMEM_offset_0_alias:
	.zero		0
	.zero		64


//--------------------- .nv.shared._Z14KernAddSignalsPfS_iiii --------------------------
	.section	.nv.shared._Z14KernAddSignalsPfS_iiii,"aw",@nobits
	.sectionflags	@""
	.align	16
	.zero		1024


//--------------------- .nv.shared._Z22KernPartialConvolveSumPfS_iii --------------------------
	.section	.nv.shared._Z22KernPartialConvolveSumPfS_iii,"aw",@nobits
	.sectionflags	@""
	.align	16
	.zero		1024


//--------------------- .nv.shared._Z19KernPartialConvolvePfS_S_iii --------------------------
	.section	.nv.shared._Z19KernPartialConvolvePfS_S_iii,"aw",@nobits
	.sectionflags	@""
	.align	16
	.zero		1024


//--------------------- .nv.shared._Z12KernConvolvePfS_S_iii --------------------------
	.section	.nv.shared._Z12KernConvolvePfS_S_iii,"aw",@nobits
	.sectionflags	@""
	.align	16
	.zero		1024


//--------------------- .nv.constant0._Z19KernReverseConvolvePfS_S_iiiii --------------------------
	.section	.nv.constant0._Z19KernReverseConvolvePfS_S_iiiii,"a",@progbits
	.sectionflags	@""
	.align	4
.nv.constant0._Z19KernReverseConvolvePfS_S_iiiii:
	.zero		940


//--------------------- .nv.constant0._Z14KernAddSignalsPfS_iiii --------------------------
	.section	.nv.constant0._Z14KernAddSignalsPfS_iiii,"a",@progbits
	.sectionflags	@""
	.align	4
.nv.constant0._Z14KernAddSignalsPfS_iiii:
	.zero		928


//--------------------- .nv.constant0._Z22KernPartialConvolveSumPfS_iii --------------------------
	.section	.nv.constant0._Z22KernPartialConvolveSumPfS_iii,"a",@progbits
	.sectionflags	@""
	.align	4
.nv.constant0._Z22KernPartialConvolveSumPfS_iii:
	.zero		924


//--------------------- .nv.constant0._Z19KernPartialConvolvePfS_S_iii --------------------------
	.section	.nv.constant0._Z19KernPartialConvolvePfS_S_iii,"a",@progbits
	.sectionflags	@""
	.align	4
.nv.constant0._Z19KernPartialConvolvePfS_S_iii:
	.zero		932


//--------------------- .nv.constant0._Z12KernConvolvePfS_S_iii --------------------------
	.section	.nv.constant0._Z12KernConvolvePfS_S_iii,"a",@progbits
	.sectionflags	@""
	.align	4
.nv.constant0._Z12KernConvolvePfS_S_iii:
	.zero		932


//--------------------- SYMBOLS --------------------------

	.type		.nv.reservedSmem.offset0,@object
	.size		.nv.reservedSmem.offset0,0x4
	.type		.nv.reservedSmem.cap,@object
	.size		.nv.reservedSmem.cap,0x4
